def attn_fwd(
    Q,
    K,
    V,
    Out,
    Lse,
    sm_scale,
    stride_qz,
    stride_qh,
    stride_qm,
    stride_qk,
    stride_kz,
    stride_kh,
    stride_kn,
    stride_kk,
    stride_vz,
    stride_vh,
    stride_vn,
    stride_vk,
    stride_oz,
    stride_oh,
    stride_om,
    stride_ok,
    seqlen_q,
    seqlen_k,
    BLOCK_M: tl.constexpr,
    BLOCK_N: tl.constexpr,
    HEAD_DIM: tl.constexpr,
    CAUSAL: tl.constexpr,
):
    start_m = tl.program_id(0)
    off_hz = tl.program_id(1)
    q_off = off_hz * stride_qh
    k_off = off_hz * stride_kh
    v_off = off_hz * stride_vh
    offs_m = start_m * BLOCK_M + tl.arange(0, BLOCK_M)
    offs_d = tl.arange(0, HEAD_DIM)
    offs_n = tl.arange(0, BLOCK_N)
    q_ptrs = Q + q_off + offs_m[:, None] * stride_qm + offs_d[None, :] * stride_qk
    k_ptrs = K + k_off + offs_d[:, None] * stride_kk + offs_n[None, :] * stride_kn
    v_ptrs = V + v_off + offs_n[:, None] * stride_vn + offs_d[None, :] * stride_vk
    m_i = tl.full([BLOCK_M], float("-inf"), dtype=tl.float32)
    l_i = tl.zeros([BLOCK_M], dtype=tl.float32) + 1.0
    acc = tl.zeros([BLOCK_M, HEAD_DIM], dtype=tl.float32)
    q = tl.load(q_ptrs)
    acc, l_i, m_i = _attn_fwd_inner(
        acc,
        l_i,
        m_i,
        q,
        k_ptrs,
        v_ptrs,
        sm_scale,
        stride_kn,
        stride_vn,
        start_m,
        seqlen_k,
        BLOCK_M,
        BLOCK_N,
        HEAD_DIM,
        CAUSAL,
    )
    acc = acc / l_i[:, None]
    lse = m_i + tl.math.log2(l_i) / 1.4426950408889634
    o_ptrs = (
        Out
        + off_hz * stride_oh
        + offs_m[:, None] * stride_om
        + offs_d[None, :] * stride_ok
    )
    tl.store(o_ptrs, acc.to(Out.dtype.element_ty))
    tl.store(Lse + off_hz * seqlen_q + offs_m, lse)

# config = {"BLOCK_M": 128, "BLOCK_N": 64, "HEAD_DIM": 16, "arch": "sm_100", "causal": true, "dtype": "bf16", "num_stages": 2, "num_warps": 8}
# arch = sm_100


// ===== COMPILED SASS (sm_100a) =====

	.target	sm_100a

	.elftype	@"ET_EXEC"


//--------------------- .note.nv.tkinfo           --------------------------
	.section	.note.nv.tkinfo,"",@"SHT_NOTE"
	.sectionflags	@"SHF_NOTE_NV_TKINFO"
	.tkinfo
        /*0018*/ 	.word	0x00000081
        /*0030*/ 	.string	""
        /*0030*/ 	.string	"ptxas-blackwell"
        /*0030*/ 	.string	"Cuda compilation tools, release 12.9, V12.9.86"
        /*0030*/ 	.string	"Build cuda_12.9.r12.9/compiler.36037853_0"
        /*0030*/ 	.string	"-v  -suppress-debug-info  -lineinfo  -arch sm_100a "



//--------------------- .note.nv.cuver            --------------------------
	.section	.note.nv.cuver,"",@"SHT_NOTE"
	.sectionflags	@"SHF_NOTE_NV_CUVER"
        /*0018*/ 	.short	0x0001
        /*001a*/ 	.short	0x0064
        /*001c*/ 	.short	0x0001
        /*001e*/ 	.short	0x0000
        /*0020*/ 	.short	0x0001
        /*0022*/ 	.short	0x0000


//--------------------- .nv.info                  --------------------------
	.section	.nv.info,"",@"SHT_CUDA_INFO"
	.align	4


	//----- nvinfo : EIATTR_REGCOUNT
	.align		4
        /*0000*/ 	.byte	0x04, 0x2f
        /*0002*/ 	.short	(.L_5 - .L_4)
	.align		4
.L_4:
        /*0004*/ 	.word	index@(attn_fwd)
        /*0008*/ 	.word	0x0000005d


	//----- nvinfo : EIATTR_FRAME_SIZE
	.align		4
.L_5:
        /*000c*/ 	.byte	0x04, 0x11
        /*000e*/ 	.short	(.L_7 - .L_6)
	.align		4
.L_6:
        /*0010*/ 	.word	index@($__internal_2_$__cuda_sm10x_tcgen05_guardrail_trap_unallocated_columns_being_dealloced)
        /*0014*/ 	.word	0x00000000


	//----- nvinfo : EIATTR_FRAME_SIZE
	.align		4
.L_7:
        /*0018*/ 	.byte	0x04, 0x11
        /*001a*/ 	.short	(.L_9 - .L_8)
	.align		4
.L_8:
        /*001c*/ 	.word	index@($__internal_1_$__cuda_sm10x_tcgen05_guardrail_trap_phase_invalid_during_alloc)
        /*0020*/ 	.word	0x00000000


	//----- nvinfo : EIATTR_FRAME_SIZE
	.align		4
.L_9:
        /*0024*/ 	.byte	0x04, 0x11
        /*0026*/ 	.short	(.L_11 - .L_10)
	.align		4
.L_10:
        /*0028*/ 	.word	index@($__internal_0_$__cuda_sm10x_tcgen05_guardrail_trap_col_being_dealloced_not_returned_by_alloc)
        /*002c*/ 	.word	0x00000000


	//----- nvinfo : EIATTR_FRAME_SIZE
	.align		4
.L_11:
        /*0030*/ 	.byte	0x04, 0x11
        /*0032*/ 	.short	(.L_13 - .L_12)
	.align		4
.L_12:
        /*0034*/ 	.word	index@(attn_fwd)
        /*0038*/ 	.word	0x00000000


	//----- nvinfo : EIATTR_MIN_STACK_SIZE
	.align		4
.L_13:
        /*003c*/ 	.byte	0x04, 0x12
        /*003e*/ 	.short	(.L_15 - .L_14)
	.align		4
.L_14:
        /*0040*/ 	.word	index@(attn_fwd)
        /*0044*/ 	.word	0x00000000
.L_15:


//--------------------- .nv.info.attn_fwd         --------------------------
	.section	.nv.info.attn_fwd,"",@"SHT_CUDA_INFO"
	.sectionflags	@""
	.align	4


	//----- nvinfo : EIATTR_CUDA_API_VERSION
	.align		4
        /*0000*/ 	.byte	0x04, 0x37
        /*0002*/ 	.short	(.L_17 - .L_16)
.L_16:
        /*0004*/ 	.word	0x00000081


	//----- nvinfo : EIATTR_KPARAM_INFO
	.align		4
.L_17:
        /*0008*/ 	.byte	0x04, 0x17
        /*000a*/ 	.short	(.L_19 - .L_18)
.L_18:
        /*000c*/ 	.word	0x00000000
        /*0010*/ 	.short	0x0019
        /*0012*/ 	.short	0x0080
        /*0014*/ 	.byte	0x00, 0xf4, 0x21, 0x00


	//----- nvinfo : EIATTR_KPARAM_INFO
	.align		4
.L_19:
        /*0018*/ 	.byte	0x04, 0x17
        /*001a*/ 	.short	(.L_21 - .L_20)
.L_20:
        /*001c*/ 	.word	0x00000000
        /*0020*/ 	.short	0x0018
        /*0022*/ 	.short	0x0078
        /*0024*/ 	.byte	0x00, 0xf4, 0x21, 0x00


	//----- nvinfo : EIATTR_KPARAM_INFO
	.align		4
.L_21:
        /*0028*/ 	.byte	0x04, 0x17
        /*002a*/ 	.short	(.L_23 - .L_22)
.L_22:
        /*002c*/ 	.word	0x00000000
        /*0030*/ 	.short	0x0017
        /*0032*/ 	.short	0x0070
        /*0034*/ 	.byte	0x00, 0xf0, 0x11, 0x00


	//----- nvinfo : EIATTR_KPARAM_INFO
	.align		4
.L_23:
        /*0038*/ 	.byte	0x04, 0x17
        /*003a*/ 	.short	(.L_25 - .L_24)
.L_24:
        /*003c*/ 	.word	0x00000000
        /*0040*/ 	.short	0x0016
        /*0042*/ 	.short	0x006c
        /*0044*/ 	.byte	0x00, 0xf0, 0x11, 0x00


	//----- nvinfo : EIATTR_KPARAM_INFO
	.align		4
.L_25:
        /*0048*/ 	.byte	0x04, 0x17
        /*004a*/ 	.short	(.L_27 - .L_26)
.L_26:
        /*004c*/ 	.word	0x00000000
        /*0050*/ 	.short	0x0015
        /*0052*/ 	.short	0x0068
        /*0054*/ 	.byte	0x00, 0xf0, 0x11, 0x00


	//----- nvinfo : EIATTR_KPARAM_INFO
	.align		4
.L_27:
        /*0058*/ 	.byte	0x04, 0x17
        /*005a*/ 	.short	(.L_29 - .L_28)
.L_28:
        /*005c*/ 	.word	0x00000000
        /*0060*/ 	.short	0x0014
        /*0062*/ 	.short	0x0064
        /*0064*/ 	.byte	0x00, 0xf0, 0x11, 0x00


	//----- nvinfo : EIATTR_KPARAM_INFO
	.align		4
.L_29:
        /*0068*/ 	.byte	0x04, 0x17
        /*006a*/ 	.short	(.L_31 - .L_30)
.L_30:
        /*006c*/ 	.word	0x00000000
        /*0070*/ 	.short	0x0013
        /*0072*/ 	.short	0x0060
        /*0074*/ 	.byte	0x00, 0xf0, 0x11, 0x00


	//----- nvinfo : EIATTR_KPARAM_INFO
	.align		4
.L_31:
        /*0078*/ 	.byte	0x04, 0x17
        /*007a*/ 	.short	(.L_33 - .L_32)
.L_32:
        /*007c*/ 	.word	0x00000000
        /*0080*/ 	.short	0x0012
        /*0082*/ 	.short	0x005c
        /*0084*/ 	.byte	0x00, 0xf0, 0x11, 0x00


	//----- nvinfo : EIATTR_KPARAM_INFO
	.align		4
.L_33:
        /*0088*/ 	.byte	0x04, 0x17
        /*008a*/ 	.short	(.L_35 - .L_34)
.L_34:
        /*008c*/ 	.word	0x00000000
        /*0090*/ 	.short	0x0011
        /*0092*/ 	.short	0x0058
        /*0094*/ 	.byte	0x00, 0xf0, 0x11, 0x00


	//----- nvinfo : EIATTR_KPARAM_INFO
	.align		4
.L_35:
        /*0098*/ 	.byte	0x04, 0x17
        /*009a*/ 	.short	(.L_37 - .L_36)
.L_36:
        /*009c*/ 	.word	0x00000000
        /*00a0*/ 	.short	0x0010
        /*00a2*/ 	.short	0x0054
        /*00a4*/ 	.byte	0x00, 0xf0, 0x11, 0x00


	//----- nvinfo : EIATTR_KPARAM_INFO
	.align		4
.L_37:
        /*00a8*/ 	.byte	0x04, 0x17
        /*00aa*/ 	.short	(.L_39 - .L_38)
.L_38:
        /*00ac*/ 	.word	0x00000000
        /*00b0*/ 	.short	0x000f
        /*00b2*/ 	.short	0x0050
        /*00b4*/ 	.byte	0x00, 0xf0, 0x11, 0x00


	//----- nvinfo : EIATTR_KPARAM_INFO
	.align		4
.L_39:
        /*00b8*/ 	.byte	0x04, 0x17
        /*00ba*/ 	.short	(.L_41 - .L_40)
.L_40:
        /*00bc*/ 	.word	0x00000000
        /*00c0*/ 	.short	0x000e
        /*00c2*/ 	.short	0x004c
        /*00c4*/ 	.byte	0x00, 0xf0, 0x11, 0x00


	//----- nvinfo : EIATTR_KPARAM_INFO
	.align		4
.L_41:
        /*00c8*/ 	.byte	0x04, 0x17
        /*00ca*/ 	.short	(.L_43 - .L_42)
.L_42:
        /*00cc*/ 	.word	0x00000000
        /*00d0*/ 	.short	0x000d
        /*00d2*/ 	.short	0x0048
        /*00d4*/ 	.byte	0x00, 0xf0, 0x11, 0x00


	//----- nvinfo : EIATTR_KPARAM_INFO
	.align		4
.L_43:
        /*00d8*/ 	.byte	0x04, 0x17
        /*00da*/ 	.short	(.L_45 - .L_44)
.L_44:
        /*00dc*/ 	.word	0x00000000
        /*00e0*/ 	.short	0x000c
        /*00e2*/ 	.short	0x0044
        /*00e4*/ 	.byte	0x00, 0xf0, 0x11, 0x00


	//----- nvinfo : EIATTR_KPARAM_INFO
	.align		4
.L_45:
        /*00e8*/ 	.byte	0x04, 0x17
        /*00ea*/ 	.short	(.L_47 - .L_46)
.L_46:
        /*00ec*/ 	.word	0x00000000
        /*00f0*/ 	.short	0x000b
        /*00f2*/ 	.short	0x0040
        /*00f4*/ 	.byte	0x00, 0xf0, 0x11, 0x00


	//----- nvinfo : EIATTR_KPARAM_INFO
	.align		4
.L_47:
        /*00f8*/ 	.byte	0x04, 0x17
        /*00fa*/ 	.short	(.L_49 - .L_48)
.L_48:
        /*00fc*/ 	.word	0x00000000
        /*0100*/ 	.short	0x000a
        /*0102*/ 	.short	0x003c
        /*0104*/ 	.byte	0x00, 0xf0, 0x11, 0x00


	//----- nvinfo : EIATTR_KPARAM_INFO
	.align		4
.L_49:
        /*0108*/ 	.byte	0x04, 0x17
        /*010a*/ 	.short	(.L_51 - .L_50)
.L_50:
        /*010c*/ 	.word	0x00000000
        /*0110*/ 	.short	0x0009
        /*0112*/ 	.short	0x0038
        /*0114*/ 	.byte	0x00, 0xf0, 0x11, 0x00


	//----- nvinfo : EIATTR_KPARAM_INFO
	.align		4
.L_51:
        /*0118*/ 	.byte	0x04, 0x17
        /*011a*/ 	.short	(.L_53 - .L_52)
.L_52:
        /*011c*/ 	.word	0x00000000
        /*0120*/ 	.short	0x0008
        /*0122*/ 	.short	0x0034
        /*0124*/ 	.byte	0x00, 0xf0, 0x11, 0x00


	//----- nvinfo : EIATTR_KPARAM_INFO
	.align		4
.L_53:
        /*0128*/ 	.byte	0x04, 0x17
        /*012a*/ 	.short	(.L_55 - .L_54)
.L_54:
        /*012c*/ 	.word	0x00000000
        /*0130*/ 	.short	0x0007
        /*0132*/ 	.short	0x0030
        /*0134*/ 	.byte	0x00, 0xf0, 0x11, 0x00


	//----- nvinfo : EIATTR_KPARAM_INFO
	.align		4
.L_55:
        /*0138*/ 	.byte	0x04, 0x17
        /*013a*/ 	.short	(.L_57 - .L_56)
.L_56:
        /*013c*/ 	.word	0x00000000
        /*0140*/ 	.short	0x0006
        /*0142*/ 	.short	0x002c
        /*0144*/ 	.byte	0x00, 0xf0, 0x11, 0x00


	//----- nvinfo : EIATTR_KPARAM_INFO
	.align		4
.L_57:
        /*0148*/ 	.byte	0x04, 0x17
        /*014a*/ 	.short	(.L_59 - .L_58)
.L_58:
        /*014c*/ 	.word	0x00000000
        /*0150*/ 	.short	0x0005
        /*0152*/ 	.short	0x0028
        /*0154*/ 	.byte	0x00, 0xf0, 0x11, 0x00


	//----- nvinfo : EIATTR_KPARAM_INFO
	.align		4
.L_59:
        /*0158*/ 	.byte	0x04, 0x17
        /*015a*/ 	.short	(.L_61 - .L_60)
.L_60:
        /*015c*/ 	.word	0x00000000
        /*0160*/ 	.short	0x0004
        /*0162*/ 	.short	0x0020
        /*0164*/ 	.byte	0x00, 0xf4, 0x21, 0x00


	//----- nvinfo : EIATTR_KPARAM_INFO
	.align		4
.L_61:
        /*0168*/ 	.byte	0x04, 0x17
        /*016a*/ 	.short	(.L_63 - .L_62)
.L_62:
        /*016c*/ 	.word	0x00000000
        /*0170*/ 	.short	0x0003
        /*0172*/ 	.short	0x0018
        /*0174*/ 	.byte	0x00, 0xf4, 0x21, 0x00


	//----- nvinfo : EIATTR_KPARAM_INFO
	.align		4
.L_63:
        /*0178*/ 	.byte	0x04, 0x17
        /*017a*/ 	.short	(.L_65 - .L_64)
.L_64:
        /*017c*/ 	.word	0x00000000
        /*0180*/ 	.short	0x0002
        /*0182*/ 	.short	0x0010
        /*0184*/ 	.byte	0x00, 0xf4, 0x21, 0x00


	//----- nvinfo : EIATTR_KPARAM_INFO
	.align		4
.L_65:
        /*0188*/ 	.byte	0x04, 0x17
        /*018a*/ 	.short	(.L_67 - .L_66)
.L_66:
        /*018c*/ 	.word	0x00000000
        /*0190*/ 	.short	0x0001
        /*0192*/ 	.short	0x0008
        /*0194*/ 	.byte	0x00, 0xf4, 0x21, 0x00


	//----- nvinfo : EIATTR_KPARAM_INFO
	.align		4
.L_67:
        /*0198*/ 	.byte	0x04, 0x17
        /*019a*/ 	.short	(.L_69 - .L_68)
.L_68:
        /*019c*/ 	.word	0x00000000
        /*01a0*/ 	.short	0x0000
        /*01a2*/ 	.short	0x0000
        /*01a4*/ 	.byte	0x00, 0xf4, 0x21, 0x00


	//----- nvinfo : EIATTR_AT_ENTRY_FRAGMENTS
	.align		4
.L_69:
        /*01a8*/ 	.byte	0x04, 0x4f
        /*01aa*/ 	.short	(.L_71 - .L_70)


	//   ....[0]....
.L_70:
        /*01ac*/ 	.word	0x00000004


	//----- nvinfo : EIATTR_RESERVED_SMEM_USED
	.align		4
.L_71:
        /*01b0*/ 	.byte	0x01, 0x41
	.zero		2


	//----- nvinfo : EIATTR_SPARSE_MMA_MASK
	.align		4
        /*01b4*/ 	.byte	0x03, 0x50
        /*01b6*/ 	.short	0x0000


	//----- nvinfo : EIATTR_TCGEN05_1CTA_USED
	.align		4
        /*01b8*/ 	.byte	0x01, 0x51
	.zero		2


	//----- nvinfo : EIATTR_MAXREG_COUNT
	.align		4
        /*01bc*/ 	.byte	0x03, 0x1b
        /*01be*/ 	.short	0x00ff


	//----- nvinfo : EIATTR_NUM_BARRIERS
	.align		4
        /*01c0*/ 	.byte	0x02, 0x4c
        /*01c2*/ 	.byte	0x01
	.zero		1


	//----- nvinfo : EIATTR_INT_WARP_WIDE_INSTR_OFFSETS
	.align		4
        /*01c4*/ 	.byte	0x04, 0x31
        /*01c6*/ 	.short	(.L_73 - .L_72)


	//   ....[0]....
.L_72:
        /*01c8*/ 	.word	0x00000a80


	//   ....[1]....
        /*01cc*/ 	.word	0x00000a90


	//   ....[2]....
        /*01d0*/ 	.word	0x00000c50


	//   ....[3]....
        /*01d4*/ 	.word	0x00000d20


	//   ....[4]....
        /*01d8*/ 	.word	0x00002c50


	//   ....[5]....
        /*01dc*/ 	.word	0x000053f0


	//   ....[6]....
        /*01e0*/ 	.word	0x00005440


	//----- nvinfo : EIATTR_COOP_GROUP_MASK_REGIDS
	.align		4
.L_73:
        /*01e4*/ 	.byte	0x04, 0x29
        /*01e6*/ 	.short	(.L_75 - .L_74)


	//   ....[0]....
.L_74:
        /*01e8*/ 	.word	0xffffffff


	//   ....[1]....
        /*01ec*/ 	.word	0xffffffff


	//   ....[2]....
        /*01f0*/ 	.word	0xffffffff


	//   ....[3]....
        /*01f4*/ 	.word	0xffffffff


	//   ....[4]....
        /*01f8*/ 	.word	0xffffffff


	//   ....[5]....
        /*01fc*/ 	.word	0xffffffff


	//   ....[6]....
        /*0200*/ 	.word	0xffffffff


	//   ....[7]....
        /*0204*/ 	.word	0xffffffff


	//----- nvinfo : EIATTR_COOP_GROUP_INSTR_OFFSETS
	.align		4
.L_75:
        /*0208*/ 	.byte	0x04, 0x28
        /*020a*/ 	.short	(.L_77 - .L_76)


	//   ....[0]....
.L_76:
        /*020c*/ 	.word	0x00000060


	//   ....[1]....
        /*0210*/ 	.word	0x00000320


	//   ....[2]....
        /*0214*/ 	.word	0x00001960


	//   ....[3]....
        /*0218*/ 	.word	0x00002530


	//   ....[4]....
        /*021c*/ 	.word	0x000039f0


	//   ....[5]....
        /*0220*/ 	.word	0x000042e0


	//   ....[6]....
        /*0224*/ 	.word	0x00005280


	//   ....[7]....
        /*0228*/ 	.word	0x000054f0


	//----- nvinfo : EIATTR_VRC_CTA_INIT_COUNT
	.align		4
.L_77:
        /*022c*/ 	.byte	0x02, 0x4a
        /*022e*/ 	.byte	0x80
	.zero		1


	//----- nvinfo : EIATTR_MBARRIER_INSTR_OFFSETS
	.align		4
        /*0230*/ 	.byte	0x04, 0x39
        /*0232*/ 	.short	(.L_79 - .L_78)


	//   ....[0]....
.L_78:
        /*0234*/ 	.word	0x00000ba0
        /*0238*/ 	.word	0x000000ff
        /*023c*/ 	.word	0x00002800
        /*0240*/ 	.short	0x0100
        /*0242*/ 	.byte	0x08
	.zero		1


	//   ....[1]....
        /*0244*/ 	.word	0x00000d10
        /*0248*/ 	.word	0x000000ff
        /*024c*/ 	.word	0x00002808
        /*0250*/ 	.short	0x0100
        /*0252*/ 	.byte	0x08
	.zero		1


	//   ....[2]....
        /*0254*/ 	.word	0x00000da0
        /*0258*/ 	.word	0x000000ff
        /*025c*/ 	.word	0x00001800
        /*0260*/ 	.short	0x0100
        /*0262*/ 	.byte	0x08
	.zero		1


	//   ....[3]....
        /*0264*/ 	.word	0x00000ee0
        /*0268*/ 	.word	0x000000ff
        /*026c*/ 	.word	0x00001800
        /*0270*/ 	.short	0x010a
        /*0272*/ 	.byte	0x08
	.zero		1


	//   ....[4]....
        /*0274*/ 	.word	0x00001080
        /*0278*/ 	.word	0x000000ff
        /*027c*/ 	.word	0x00001800
        /*0280*/ 	.short	0x0108
        /*0282*/ 	.byte	0x08
	.zero		1


	//   ....[5]....
        /*0284*/ 	.word	0x00002ce0
        /*0288*/ 	.word	0x000000ff
        /*028c*/ 	.word	0x00002810
        /*0290*/ 	.short	0x0100
        /*0292*/ 	.byte	0x08
	.zero		1


	//   ....[6]....
        /*0294*/ 	.word	0x00002dd0
        /*0298*/ 	.word	0x000000ff
        /*029c*/ 	.word	0x00002810
        /*02a0*/ 	.short	0x010a
        /*02a2*/ 	.byte	0x08
	.zero		1


	//   ....[7]....
        /*02a4*/ 	.word	0x00003a00
        /*02a8*/ 	.word	0x000000ff
        /*02ac*/ 	.word	0x00002810
        /*02b0*/ 	.short	0x0108
        /*02b2*/ 	.byte	0x08
	.zero		1


	//   ....[8]....
        /*02b4*/ 	.word	0x00004290
        /*02b8*/ 	.word	0x000000ff
        /*02bc*/ 	.word	0x00000000
        /*02c0*/ 	.short	0x010a
        /*02c2*/ 	.byte	0x17
	.zero		1


	//   ....[9]....
        /*02c4*/ 	.word	0x00004890
        /*02c8*/ 	.word	0x000000ff
        /*02cc*/ 	.word	0x00000000
        /*02d0*/ 	.short	0x010a
        /*02d2*/ 	.byte	0x17
	.zero		1


	//   ....[10]....
        /*02d4*/ 	.word	0x000049d0
        /*02d8*/ 	.word	0x000000ff
        /*02dc*/ 	.word	0x00002800
        /*02e0*/ 	.short	0x0108
        /*02e2*/ 	.byte	0x08
	.zero		1


	//   ....[11]....
        /*02e4*/ 	.word	0x00004a20
        /*02e8*/ 	.word	0x000000ff
        /*02ec*/ 	.word	0x00002808
        /*02f0*/ 	.short	0x0108
        /*02f2*/ 	.byte	0x08
	.zero		1


	//   ....[12]....
        /*02f4*/ 	.word	0x00005510
        /*02f8*/ 	.word	0x000000ff
        /*02fc*/ 	.word	0x00001800
        /*0300*/ 	.short	0x010a
        /*0302*/ 	.byte	0x08
	.zero		1


	//   ....[13]....
        /*0304*/ 	.word	0x00005540
        /*0308*/ 	.word	0x000000ff
        /*030c*/ 	.word	0x00002810
        /*0310*/ 	.short	0x010a
        /*0312*/ 	.byte	0x08
	.zero		1


	//   ....[14]....
        /*0314*/ 	.word	0x00005570
        /*0318*/ 	.word	0x000000ff
        /*031c*/ 	.word	0x00000000
        /*0320*/ 	.short	0x010a
        /*0322*/ 	.byte	0x17
	.zero		1


	//   ....[15]....
        /*0324*/ 	.word	0x000055a0
        /*0328*/ 	.word	0x000000ff
        /*032c*/ 	.word	0x00000000
        /*0330*/ 	.short	0x010a
        /*0332*/ 	.byte	0x17
	.zero		1


	//----- nvinfo : EIATTR_NUM_MBARRIERS
	.align		4
.L_79:
        /*0334*/ 	.byte	0x03, 0x38
        /*0336*/ 	.short	0xffff


	//----- nvinfo : EIATTR_EXIT_INSTR_OFFSETS
	.align		4
        /*0338*/ 	.byte	0x04, 0x1c
        /*033a*/ 	.short	(.L_81 - .L_80)


	//   ....[0]....
.L_80:
        /*033c*/ 	.word	0x00005500


	//----- nvinfo : EIATTR_REQNTID
	.align		4
.L_81:
        /*0340*/ 	.byte	0x04, 0x10
        /*0342*/ 	.short	(.L_83 - .L_82)
.L_82:
        /*0344*/ 	.word	0x00000100
        /*0348*/ 	.word	0x00000001
        /*034c*/ 	.word	0x00000001


	//----- nvinfo : EIATTR_CRS_STACK_SIZE
	.align		4
.L_83:
        /*0350*/ 	.byte	0x04, 0x1e
        /*0352*/ 	.short	(.L_85 - .L_84)
.L_84:
        /*0354*/ 	.word	0x00000000


	//----- nvinfo : EIATTR_CBANK_PARAM_SIZE
	.align		4
.L_85:
        /*0358*/ 	.byte	0x03, 0x19
        /*035a*/ 	.short	0x0088


	//----- nvinfo : EIATTR_PARAM_CBANK
	.align		4
        /*035c*/ 	.byte	0x04, 0x0a
        /*035e*/ 	.short	(.L_87 - .L_86)
	.align		4
.L_86:
        /*0360*/ 	.word	index@(.nv.constant0.attn_fwd)
        /*0364*/ 	.short	0x0380
        /*0366*/ 	.short	0x0088


	//----- nvinfo : EIATTR_SW_WAR
	.align		4
.L_87:
        /*0368*/ 	.byte	0x04, 0x36
        /*036a*/ 	.short	(.L_89 - .L_88)
.L_88:
        /*036c*/ 	.word	0x00000008
.L_89:


//--------------------- .nv.compat                --------------------------
	.section	.nv.compat,"",@"SHT_CUDA_COMPAT_INFO"
	.align	4
        /*0000*/ 	.byte	0x02, 0x02, 0x02, 0x00, 0x02, 0x05, 0x05, 0x00, 0x02, 0x03, 0x00, 0x00, 0x02, 0x06, 0x01, 0x00


//--------------------- .nv.callgraph             --------------------------
	.section	.nv.callgraph,"",@"SHT_CUDA_CALLGRAPH"
	.align	4
	.sectionentsize	8
	.align		4
        /*0000*/ 	.word	0x00000000
	.align		4
        /*0004*/ 	.word	0xffffffff
	.align		4
        /*0008*/ 	.word	0x00000000
	.align		4
        /*000c*/ 	.word	0xfffffffe
	.align		4
        /*0010*/ 	.word	0x00000000
	.align		4
        /*0014*/ 	.word	0xfffffffd
	.align		4
        /*0018*/ 	.word	0x00000000
	.align		4
        /*001c*/ 	.word	0xfffffffc


//--------------------- .nv.constant4             --------------------------
	.section	.nv.constant4,"a",@progbits
	.align	8
	.align		8
.nv.constant4:
        /*0000*/ 	.dword	_$_str


//--------------------- .text.attn_fwd            --------------------------
	.section	.text.attn_fwd,"ax",@progbits
	.align	128
        .global         attn_fwd
        .type           attn_fwd,@function
        .size           attn_fwd,(.L_x_31 - attn_fwd)
        .other          attn_fwd,@"STO_CUDA_ENTRY STV_DEFAULT"
attn_fwd:
.text.attn_fwd:
[----:B------:R-:W0:Y:S01]  /*0000*/  LDC R1, c[0x0][0x37c] ;  /* 0x0000df00ff017b82 */ /* 0x000e220000000800 */
[----:B------:R-:W1:Y:S02]  /*0010*/  S2R R0, SR_TID.X ;  /* 0x0000000000007919 */ /* 0x000e640000002100 */
[----:B-1----:R-:W-:-:S04]  /*0020*/  ISETP.GE.U32.AND P0, PT, R0, 0x20, PT ;  /* 0x000000200000780c */ /* 0x002fc80003f06070 */
[----:B------:R-:W-:-:S09]  /*0030*/  P2R R2, PR, RZ, 0x1 ;  /* 0x00000001ff027803 */ /* 0x000fd20000000000 */
[----:B------:R-:W-:Y:S05]  /*0040*/  @P0 BRA `(.L_x_0) ;  /* 0x0000000000b80947 */ /* 0x000fea0003800000 */
[----:B------:R-:W1:Y:S01]  /*0050*/  S2UR UR6, SR_CgaCtaId ;  /* 0x00000000000679c3 */ /* 0x000e620000008800 */
[----:B------:R-:W-:Y:S01]  /*0060*/  NOP ;  /* 0x0000000000007918 */ /* 0x000fe20000000000 */
[----:B------:R-:W-:Y:S02]  /*0070*/  UMOV UR4, 0x40 ;  /* 0x0000004000047882 */ /* 0x000fe40000000000 */
[----:B-1----:R-:W-:-:S09]  /*0080*/  ULEA UR4, UR6, UR4, 0x18 ;  /* 0x0000000406047291 */ /* 0x002fd2000f8ec0ff */
[----:B------:R-:W1:Y:S01]  /*0090*/  LDS.U8 R2, [UR4] ;  /* 0x00000004ff027984 */ /* 0x000e620008000000 */
[----:B------:R-:W-:Y:S02]  /*00a0*/  UMOV UR4, 0x400 ;  /* 0x0000040000047882 */ /* 0x000fe40000000000 */
[----:B------:R-:W-:Y:S01]  /*00b0*/  ULEA UR4, UR6, UR4, 0x18 ;  /* 0x0000000406047291 */ /* 0x000fe2000f8ec0ff */
[----:B-1----:R-:W-:-:S13]  /*00c0*/  ISETP.NE.AND P0, PT, R2, RZ, PT ;  /* 0x000000ff0200720c */ /* 0x002fda0003f05270 */
[----:B------:R-:W-:Y:S05]  /*00d0*/  @P0 BRA `(.L_x_1) ;  /* 0x00000000007c0947 */ /* 0x000fea0003800000 */
[----:B------:R-:W-:-:S13]  /*00e0*/  ELECT P0, URZ, PT ;  /* 0x0000000000ff782f */ /* 0x000fda0003800000 */
[----:B------:R-:W-:Y:S05]  /*00f0*/  @!P0 BRA `(.L_x_2) ;  /* 0x0000000000848947 */ /* 0x000fea0003800000 */
[----:B------:R-:W-:Y:S01]  /*0100*/  UMOV UR5, 0x4 ;  /* 0x0000000400057882 */ /* 0x000fe20000000000 */
[----:B------:R-:W-:Y:S02]  /*0110*/  IMAD.MOV.U32 R5, RZ, RZ, 0x1 ;  /* 0x00000001ff057424 */ /* 0x000fe400078e00ff */
[----:B------:R-:W-:Y:S02]  /*0120*/  IMAD.MOV.U32 R3, RZ, RZ, 0xf ;  /* 0x0000000fff037424 */ /* 0x000fe400078e00ff */
[----:B------:R-:W-:Y:S04]  /*0130*/  DEPBAR.LE SB1, 0x36 ;  /* 0x00009d800000791a */ /* 0x000fe80000000000 */
[----:B------:R-:W1:Y:S02]  /*0140*/  UTCATOMSWS.FIND_AND_SET.ALIGN UP0, UR5, UR5 ;  /* 0x00000005000575e3 */ /* 0x000e640008000800 */
[----:B-1----:R-:W-:-:S04]  /*0150*/  PLOP3.LUT P0, PT, PT, PT, UP0, 0x80, 0x8 ;  /* 0x000000000008781c */ /* 0x002fc80003f0f008 */
[----:B------:R-:W-:-:S04]  /*0160*/  SEL R2, RZ, 0xffffffff, !P0 ;  /* 0xffffffffff027807 */ /* 0x000fc80004000000 */
[----:B------:R-:W-:Y:S01]  /*0170*/  ISETP.NE.AND P0, PT, R2, RZ, PT ;  /* 0x000000ff0200720c */ /* 0x000fe20003f05270 */
[----:B------:R-:W-:-:S12]  /*0180*/  IMAD.U32 R2, RZ, RZ, UR5 ;  /* 0x00000005ff027e24 */ /* 0x000fd8000f8e00ff */
[----:B------:R-:W-:Y:S05]  /*0190*/  @P0 BRA `(.L_x_3) ;  /* 0x0000000000240947 */ /* 0x000fea0003800000 */
.L_x_4:
[----:B------:R-:W-:Y:S05]  /*01a0*/  NANOSLEEP 0x64 ;  /* 0x000000640000795d */ /* 0x000fea0003800000 */
[----:B------:R-:W-:-:S05]  /*01b0*/  UMOV UR5, 0x4 ;  /* 0x0000000400057882 */ /* 0x000fca0000000000 */
[----:B------:R-:W-:Y:S04]  /*01c0*/  DEPBAR.LE SB1, 0x36 ;  /* 0x00009d800000791a */ /* 0x000fe80000000000 */
[----:B------:R-:W1:Y:S02]  /*01d0*/  UTCATOMSWS.FIND_AND_SET.ALIGN UP0, UR5, UR5 ;  /* 0x00000005000575e3 */ /* 0x000e640008000800 */
[----:B-1----:R-:W-:-:S04]  /*01e0*/  PLOP3.LUT P0, PT, PT, PT, UP0, 0x80, 0x8 ;  /* 0x000000000008781c */ /* 0x002fc80003f0f008 */
[----:B------:R-:W-:-:S04]  /*01f0*/  SEL R2, RZ, 0xffffffff, !P0 ;  /* 0xffffffffff027807 */ /* 0x000fc80004000000 */
[----:B------:R-:W-:Y:S01]  /*0200*/  ISETP.NE.AND P0, PT, R2, RZ, PT ;  /* 0x000000ff0200720c */ /* 0x000fe20003f05270 */
[----:B------:R-:W-:-:S12]  /*0210*/  IMAD.U32 R2, RZ, RZ, UR5 ;  /* 0x00000005ff027e24 */ /* 0x000fd8000f8e00ff */
[----:B------:R-:W-:Y:S05]  /*0220*/  @!P0 BRA `(.L_x_4) ;  /* 0xfffffffc00dc8947 */ /* 0x000fea000383ffff */
.L_x_3:
[C---:B------:R-:W-:Y:S01]  /*0230*/  VIADD R4, R2.reuse, 0x10 ;  /* 0x0000001002047836 */ /* 0x040fe20000000000 */
[----:B------:R-:W-:Y:S01]  /*0240*/  UMOV UR5, 0x50 ;  /* 0x0000005000057882 */ /* 0x000fe20000000000 */
[----:B------:R-:W-:Y:S01]  /*0250*/  SHF.L.U32 R3, R3, R2, RZ ;  /* 0x0000000203037219 */ /* 0x000fe200000006ff */
[----:B------:R-:W-:Y:S01]  /*0260*/  ULEA UR5, UR6, UR5, 0x18 ;  /* 0x0000000506057291 */ /* 0x000fe2000f8ec0ff */
[----:B------:R-:W-:Y:S01]  /*0270*/  IMAD.SHL.U32 R2, R2, 0x20, RZ ;  /* 0x0000002002027824 */ /* 0x000fe200078e00ff */
[----:B------:R-:W-:-:S04]  /*0280*/  SHF.L.U32 R4, R5, R4, RZ ;  /* 0x0000000405047219 */ /* 0x000fc800000006ff */
[----:B------:R-:W-:-:S05]  /*0290*/  LOP3.LUT R3, R4, R3, RZ, 0xfc, !PT ;  /* 0x0000000304037212 */ /* 0x000fca00078efcff */
[----:B------:R1:W-:Y:S04]  /*02a0*/  ATOMS.OR RZ, [UR5], R3 ;  /* 0x00000003ffff798c */ /* 0x0003e8000b000005 */
[----:B------:R1:W-:Y:S01]  /*02b0*/  STS [UR4], R2 ;  /* 0x00000002ff007988 */ /* 0x0003e20008000804 */
[----:B------:R-:W-:Y:S05]  /*02c0*/  BRA `(.L_x_2) ;  /* 0x0000000000107947 */ /* 0x000fea0003800000 */
.L_x_1:
[----:B------:R-:W-:Y:S01]  /*02d0*/  IMAD.MOV.U32 R3, RZ, RZ, -0x1 ;  /* 0xffffffffff037424 */ /* 0x000fe200078e00ff */
[----:B------:R-:W-:-:S04]  /*02e0*/  MOV R2, 0x310 ;  /* 0x0000031000027802 */ /* 0x000fc80000000f00 */
[----:B------:R1:W-:Y:S03]  /*02f0*/  STS [UR4], R3 ;  /* 0x00000003ff007988 */ /* 0x0003e60008000804 */
[----:B01----:R-:W-:Y:S05]  /*0300*/  CALL.REL.NOINC `($__internal_1_$__cuda_sm10x_tcgen05_guardrail_trap_phase_invalid_during_alloc) ;  /* 0x0000005000bc7944 */ /* 0x003fea0003c00000 */
.L_x_2:
[----:B------:R-:W-:Y:S05]  /*0310*/  WARPSYNC.ALL ;  /* 0x0000000000007948 */ /* 0x000fea0003800000 */
[----:B------:R-:W-:Y:S01]  /*0320*/  NOP ;  /* 0x0000000000007918 */ /* 0x000fe20000000000 */
.L_x_0:
[----:B------:R-:W2:Y:S01]  /*0330*/  S2R R39, SR_CTAID.X ;  /* 0x0000000000277919 */ /* 0x000ea20000002500 */
[----:B------:R-:W3:Y:S01]  /*0340*/  S2UR UR7, SR_CTAID.Y ;  /* 0x00000000000779c3 */ /* 0x000ee20000002600 */
[----:B------:R-:W3:Y:S01]  /*0350*/  LDCU.64 UR4, c[0x0][0x3b0] ;  /* 0x00007600ff0477ac */ /* 0x000ee20008000a00 */
[----:B------:R-:W-:Y:S01]  /*0360*/  SHF.R.U32.HI R6, RZ, 0x7, R0 ;  /* 0x00000007ff067819 */ /* 0x000fe20000011600 */
[----:B------:R-:W-:-:S03]  /*0370*/  UMOV UR8, 0x400 ;  /* 0x0000040000087882 */ /* 0x000fc60000000000 */
[----:B------:R-:W-:Y:S01]  /*0380*/  SGXT.U32 R6, R6, 0x1 ;  /* 0x000000010606781a */ /* 0x000fe20000000000 */
[----:B------:R-:W4:Y:S01]  /*0390*/  LDCU.64 UR18, c[0x0][0x358] ;  /* 0x00006b00ff1277ac */ /* 0x000f220008000a00 */
[----:B------:R-:W1:Y:S08]  /*03a0*/  S2UR UR9, SR_CgaCtaId ;  /* 0x00000000000979c3 */ /* 0x000e700000008800 */
[----:B------:R-:W0:Y:S08]  /*03b0*/  LDC R16, c[0x0][0x3b8] ;  /* 0x0000ee00ff107b82 */ /* 0x000e300000000800 */
[----:B------:R-:W0:Y:S01]  /*03c0*/  LDC.64 R20, c[0x0][0x380] ;  /* 0x0000e000ff147b82 */ /* 0x000e220000000a00 */
[----:B---3--:R-:W-:-:S04]  /*03d0*/  UIMAD UR4, UR7, UR4, URZ ;  /* 0x00000004070472a4 */ /* 0x008fc8000f8e02ff */
[----:B------:R-:W-:Y:S01]  /*03e0*/  USHF.L.U32 UR6, UR4, 0x1, URZ ;  /* 0x0000000104067899 */ /* 0x000fe200080006ff */
[----:B--2---:R-:W-:Y:S01]  /*03f0*/  IMAD.SHL.U32 R39, R39, 0x80, RZ ;  /* 0x0000008027277824 */ /* 0x004fe200078e00ff */
[----:B-1----:R-:W-:Y:S01]  /*0400*/  ULEA UR8, UR9, UR8, 0x18 ;  /* 0x0000000809087291 */ /* 0x002fe2000f8ec0ff */
[----:B------:R-:W-:Y:S03]  /*0410*/  BAR.SYNC.DEFER_BLOCKING 0x0 ;  /* 0x0000000000007b1d */ /* 0x000fe60000010000 */
[----:B------:R-:W-:-:S05]  /*0420*/  LOP3.LUT R2, R39, 0x7f, R0, 0xf8, !PT ;  /* 0x0000007f27027812 */ /* 0x000fca00078ef800 */
[----:B------:R-:W1:Y:S01]  /*0430*/  LDC.64 R60, c[0x0][0x3c0] ;  /* 0x0000f000ff3c7b82 */ /* 0x000e620000000a00 */
[----:B------:R-:W-:Y:S01]  /*0440*/  IMAD R3, R2, UR5, RZ ;  /* 0x0000000502037c24 */ /* 0x000fe2000f8e02ff */
[----:B------:R-:W-:-:S03]  /*0450*/  UIMAD.WIDE UR4, UR4, 0x2, URZ ;  /* 0x00000002040478a5 */ /* 0x000fc6000f8e02ff */
[C---:B------:R-:W-:Y:S02]  /*0460*/  IMAD.SHL.U32 R5, R3.reuse, 0x2, RZ ;  /* 0x0000000203057824 */ /* 0x040fe400078e00ff */
[----:B------:R-:W-:-:S03]  /*0470*/  IMAD.HI R4, R3, 0x2, RZ ;  /* 0x0000000203047827 */ /* 0x000fc600078e02ff */
[----:B0-----:R-:W-:Y:S01]  /*0480*/  IADD3 R20, P0, P1, R5, UR6, R20 ;  /* 0x0000000605147c10 */ /* 0x001fe2000f91e014 */
[----:B------:R-:W-:Y:S02]  /*0490*/  IMAD R3, R6, R16, RZ ;  /* 0x0000001006037224 */ /* 0x000fe400078e02ff */
[----:B------:R-:W0:Y:S01]  /*04a0*/  LDCU UR4, c[0x0][0x3c8] ;  /* 0x00007900ff0477ac */ /* 0x000e220008000800 */
[----:B------:R-:W-:Y:S01]  /*04b0*/  IADD3.X R22, PT, PT, R4, UR5, R21, P0, P1 ;  /* 0x0000000504167c10 */ /* 0x000fe200087e2415 */
[C---:B------:R-:W-:Y:S01]  /*04c0*/  IMAD R7, R16.reuse, 0x2, R3 ;  /* 0x0000000210077824 */ /* 0x040fe200078e0203 */
[C---:B------:R-:W-:Y:S01]  /*04d0*/  LEA R4, P0, R3.reuse, R20, 0x1 ;  /* 0x0000001403047211 */ /* 0x040fe200078008ff */
[----:B------:R-:W2:Y:S02]  /*04e0*/  LDS R19, [UR8] ;  /* 0x00000008ff137984 */ /* 0x000ea40008000800 */
[C---:B------:R-:W-:Y:S01]  /*04f0*/  IMAD R9, R16.reuse, 0x2, R7 ;  /* 0x0000000210097824 */ /* 0x040fe200078e0207 */
[----:B------:R-:W-:Y:S01]  /*0500*/  LEA.HI.X.SX32 R5, R3, R22, 0x1, P0 ;  /* 0x0000001603057211 */ /* 0x000fe200000f0eff */
[----:B------:R-:W-:Y:S01]  /*0510*/  BAR.SYNC.DEFER_BLOCKING 0x0 ;  /* 0x0000000000007b1d */ /* 0x000fe20000010000 */
[-C--:B------:R-:W-:Y:S01]  /*0520*/  LEA R6, P1, R7, R20.reuse, 0x1 ;  /* 0x0000001407067211 */ /* 0x080fe200078208ff */
[----:B------:R-:W-:Y:S01]  /*0530*/  IMAD R3, R16, 0x2, R9 ;  /* 0x0000000210037824 */ /* 0x000fe200078e0209 */
[----:B------:R-:W-:-:S02]  /*0540*/  LEA R8, P0, R9, R20, 0x1 ;  /* 0x0000001409087211 */ /* 0x000fc400078008ff */
[----:B------:R-:W-:Y:S01]  /*0550*/  LEA.HI.X.SX32 R7, R7, R22, 0x1, P1 ;  /* 0x0000001607077211 */ /* 0x000fe200008f0eff */
[----:B------:R-:W-:Y:S01]  /*0560*/  IMAD R13, R16, 0x2, R3 ;  /* 0x00000002100d7824 */ /* 0x000fe200078e0203 */
[----:B------:R-:W-:-:S04]  /*0570*/  LEA R10, P1, R3, R20, 0x1 ;  /* 0x00000014030a7211 */ /* 0x000fc800078208ff */
[-C--:B------:R-:W-:Y:S01]  /*0580*/  LEA.HI.X.SX32 R11, R3, R22.reuse, 0x1, P1 ;  /* 0x00000016030b7211 */ /* 0x080fe200008f0eff */
[C---:B------:R-:W-:Y:S01]  /*0590*/  IMAD R3, R16.reuse, 0x2, R13 ;  /* 0x0000000210037824 */ /* 0x040fe200078e020d */
[----:B------:R-:W-:Y:S02]  /*05a0*/  LEA.HI.X.SX32 R9, R9, R22, 0x1, P0 ;  /* 0x0000001609097211 */ /* 0x000fe400000f0eff */
[----:B------:R-:W-:Y:S01]  /*05b0*/  LEA R12, P0, R13, R20, 0x1 ;  /* 0x000000140d0c7211 */ /* 0x000fe200078008ff */
[----:B------:R-:W-:-:S03]  /*05c0*/  IMAD R15, R16, 0x2, R3 ;  /* 0x00000002100f7824 */ /* 0x000fc600078e0203 */
[----:B------:R-:W-:Y:S01]  /*05d0*/  LEA.HI.X.SX32 R13, R13, R22, 0x1, P0 ;  /* 0x000000160d0d7211 */ /* 0x000fe200000f0eff */
[----:B------:R-:W-:Y:S01]  /*05e0*/  IMAD R16, R16, 0x2, R15 ;  /* 0x0000000210107824 */ /* 0x000fe200078e020f */
[----:B----4-:R3:W5:Y:S01]  /*05f0*/  LDG.E.U16 R17, desc[UR18][R4.64] ;  /* 0x0000001204117981 */ /* 0x010762000c1e1500 */
[----:B------:R-:W-:-:S03]  /*0600*/  LEA R14, P1, R15, R20, 0x1 ;  /* 0x000000140f0e7211 */ /* 0x000fc600078208ff */
[----:B------:R4:W5:Y:S01]  /*0610*/  LDG.E.U16 R18, desc[UR18][R6.64] ;  /* 0x0000001206127981 */ /* 0x000962000c1e1500 */
[----:B------:R-:W-:-:S03]  /*0620*/  LOP3.LUT R48, R0, 0x3f, RZ, 0xc0, !PT ;  /* 0x0000003f00307812 */ /* 0x000fc600078ec0ff */
[----:B------:R0:W5:Y:S01]  /*0630*/  LDG.E.U16 R11, desc[UR18][R10.64] ;  /* 0x000000120a0b7981 */ /* 0x000162000c1e1500 */
[----:B---3--:R-:W-:-:S03]  /*0640*/  LEA R4, P0, R3, R20, 0x1 ;  /* 0x0000001403047211 */ /* 0x008fc600078008ff */
[----:B------:R3:W5:Y:S01]  /*0650*/  LDG.E.U16 R9, desc[UR18][R8.64] ;  /* 0x0000001208097981 */ /* 0x000762000c1e1500 */
[----:B------:R-:W-:Y:S02]  /*0660*/  LEA.HI.X.SX32 R5, R3, R22, 0x1, P0 ;  /* 0x0000001603057211 */ /* 0x000fe400000f0eff */
[----:B----4-:R-:W-:Y:S01]  /*0670*/  LEA R6, P0, R16, R20, 0x1 ;  /* 0x0000001410067211 */ /* 0x010fe200078008ff */
[----:B------:R4:W5:Y:S01]  /*0680*/  LDG.E.U16 R12, desc[UR18][R12.64] ;  /* 0x000000120c0c7981 */ /* 0x000962000c1e1500 */
[----:B------:R-:W2:Y:S01]  /*0690*/  LDC.64 R20, c[0x0][0x388] ;  /* 0x0000e200ff147b82 */ /* 0x000ea20000000a00 */
[----:B------:R-:W-:Y:S01]  /*06a0*/  SHF.R.S32.HI R3, RZ, 0x7, R0 ;  /* 0x00000007ff037819 */ /* 0x000fe20000011400 */
[----:B0-----:R-:W-:Y:S01]  /*06b0*/  IMAD.SHL.U32 R10, R48, 0x2, RZ ;  /* 0x00000002300a7824 */ /* 0x001fe200078e00ff */
[----:B------:R-:W-:Y:S01]  /*06c0*/  LEA.HI.X.SX32 R7, R16, R22, 0x1, P0 ;  /* 0x0000001610077211 */ /* 0x000fe200000f0eff */
[----:B------:R0:W5:Y:S01]  /*06d0*/  LDG.E.U16 R5, desc[UR18][R4.64] ;  /* 0x0000001204057981 */ /* 0x000162000c1e1500 */
[----:B------:R-:W-:-:S02]  /*06e0*/  SGXT R3, R3, 0x1 ;  /* 0x000000010303781a */ /* 0x000fc40000000200 */
[----:B---3--:R-:W-:Y:S02]  /*06f0*/  LOP3.LUT R8, R0, 0xf, RZ, 0xc0, !PT ;  /* 0x0000000f00087812 */ /* 0x008fe400078ec0ff */
[----:B------:R-:W-:Y:S01]  /*0700*/  LOP3.LUT R10, R10, 0x90, R3, 0x78, !PT ;  /* 0x000000900a0a7812 */ /* 0x000fe200078e7803 */
[----:B------:R3:W5:Y:S01]  /*0710*/  LDG.E.U16 R7, desc[UR18][R6.64] ;  /* 0x0000001206077981 */ /* 0x000762000c1e1500 */
[----:B------:R-:W-:Y:S02]  /*0720*/  LOP3.LUT R3, R0, 0x40, RZ, 0xc0, !PT ;  /* 0x0000004000037812 */ /* 0x000fe400078ec0ff */
[--C-:B----4-:R-:W-:Y:S02]  /*0730*/  SHF.R.U32.HI R13, RZ, 0x5, R0.reuse ;  /* 0x00000005ff0d7819 */ /* 0x110fe40000011600 */
[----:B0-----:R-:W-:Y:S01]  /*0740*/  SHF.R.U32.HI R4, RZ, 0x4, R0 ;  /* 0x00000004ff047819 */ /* 0x001fe20000011600 */
[----:B------:R-:W-:Y:S02]  /*0750*/  IMAD R8, R8, UR4, RZ ;  /* 0x0000000408087c24 */ /* 0x000fe4000f8e02ff */
[----:B-1----:R-:W-:Y:S01]  /*0760*/  IMAD R60, R60, UR7, RZ ;  /* 0x000000073c3c7c24 */ /* 0x002fe2000f8e02ff */
[----:B------:R-:W-:-:S02]  /*0770*/  R2UR UR23, R13 ;  /* 0x000000000d1772ca */ /* 0x000fc400000e0000 */
[----:B---3--:R-:W-:Y:S01]  /*0780*/  SGXT.U32 R6, R4, 0x4 ;  /* 0x000000040406781a */ /* 0x008fe20000000000 */
[----:B------:R-:W-:Y:S02]  /*0790*/  IMAD R13, R3, 0x20, R10 ;  /* 0x00000020030d7824 */ /* 0x000fe400078e020a */
[----:B------:R-:W-:Y:S02]  /*07a0*/  IMAD.SHL.U32 R4, R8, 0x2, RZ ;  /* 0x0000000208047824 */ /* 0x000fe400078e00ff */
[----:B------:R-:W-:Y:S02]  /*07b0*/  IMAD.SHL.U32 R3, R60, 0x2, RZ ;  /* 0x000000023c037824 */ /* 0x000fe400078e00ff */
[----:B------:R-:W-:Y:S01]  /*07c0*/  IMAD R10, R6, R61, RZ ;  /* 0x0000003d060a7224 */ /* 0x000fe200078e02ff */
[----:B------:R-:W-:Y:S02]  /*07d0*/  LEA.HI.X.SX32 R15, R15, R22, 0x1, P1 ;  /* 0x000000160f0f7211 */ /* 0x000fe400008f0eff */
[----:B--2---:R-:W-:Y:S01]  /*07e0*/  IADD3 R43, P0, P1, R4, R20, R3 ;  /* 0x00000014042b7210 */ /* 0x004fe2000791e003 */
[----:B------:R-:W-:Y:S01]  /*07f0*/  IMAD R4, R61, 0x10, R10 ;  /* 0x000000103d047824 */ /* 0x000fe200078e020a */
[----:B------:R-:W-:Y:S01]  /*0800*/  ISETP.GE.U32.AND P4, PT, R0, 0x20, PT ;  /* 0x000000200000780c */ /* 0x000fe20003f86070 */
[----:B------:R-:W-:Y:S01]  /*0810*/  IMAD.HI R8, R8, 0x2, RZ ;  /* 0x0000000208087827 */ /* 0x000fe200078e02ff */
[----:B------:R-:W-:Y:S01]  /*0820*/  LEA.HI R6, R0, 0x30, RZ, 0x1c ;  /* 0x0000003000067811 */ /* 0x000fe200078fe0ff */
[----:B------:R0:W5:Y:S02]  /*0830*/  LDG.E.U16 R14, desc[UR18][R14.64] ;  /* 0x000000120e0e7981 */ /* 0x000164000c1e1500 */
[----:B------:R-:W-:-:S04]  /*0840*/  IMAD.HI R60, R60, 0x2, RZ ;  /* 0x000000023c3c7827 */ /* 0x000fc800078e02ff */
[----:B------:R-:W-:Y:S02]  /*0850*/  IMAD R3, R61, 0x10, R4 ;  /* 0x000000103d037824 */ /* 0x000fe400078e0204 */
[----:B------:R-:W-:Y:S01]  /*0860*/  IMAD R6, R6, R61, RZ ;  /* 0x0000003d06067224 */ /* 0x000fe200078e02ff */
[----:B0-----:R-:W-:Y:S02]  /*0870*/  IADD3.X R15, PT, PT, R8, R21, R60, P0, P1 ;  /* 0x00000015080f7210 */ /* 0x001fe400007e243c */
[-C--:B------:R-:W-:Y:S02]  /*0880*/  LEA R42, P2, R3, R43.reuse, 0x1 ;  /* 0x0000002b032a7211 */ /* 0x080fe400078408ff */
[-C--:B------:R-:W-:Y:S02]  /*0890*/  LEA R46, P0, R10, R43.reuse, 0x1 ;  /* 0x0000002b0a2e7211 */ /* 0x080fe400078008ff */
[-C--:B------:R-:W-:Y:S02]  /*08a0*/  LEA R44, P1, R4, R43.reuse, 0x1 ;  /* 0x0000002b042c7211 */ /* 0x080fe400078208ff */
[----:B------:R-:W-:-:S02]  /*08b0*/  LEA R40, P3, R6, R43, 0x1 ;  /* 0x0000002b06287211 */ /* 0x000fc400078608ff */
[----:B------:R-:W-:Y:S02]  /*08c0*/  R2UR UR6, R19 ;  /* 0x00000000130672ca */ /* 0x000fe400000e0000 */
[-C--:B------:R-:W-:Y:S02]  /*08d0*/  LEA.HI.X.SX32 R43, R3, R15.reuse, 0x1, P2 ;  /* 0x0000000f032b7211 */ /* 0x080fe400010f0eff */
[-C--:B------:R-:W-:Y:S02]  /*08e0*/  LEA.HI.X.SX32 R47, R10, R15.reuse, 0x1, P0 ;  /* 0x0000000f0a2f7211 */ /* 0x080fe400000f0eff */
[-C--:B------:R-:W-:Y:S02]  /*08f0*/  LEA.HI.X.SX32 R45, R4, R15.reuse, 0x1, P1 ;  /* 0x0000000f042d7211 */ /* 0x080fe400008f0eff */
[----:B------:R-:W-:Y:S02]  /*0900*/  LEA.HI.X.SX32 R41, R6, R15, 0x1, P3 ;  /* 0x0000000f06297211 */ /* 0x000fe400018f0eff */
[----:B------:R-:W-:Y:S01]  /*0910*/  LOP3.LUT R3, R13, 0x20, RZ, 0x3c, !PT ;  /* 0x000000200d037812 */ /* 0x000fe200078e3cff */
[----:B------:R-:W-:Y:S06]  /*0920*/  @P4 BRA `(.L_x_5) ;  /* 0x0000000000184947 */ /* 0x000fec0003800000 */
[----:B------:R-:W-:Y:S01]  /*0930*/  ELECT P0, URZ, PT ;  /* 0x0000000000ff782f */ /* 0x000fe20003800000 */
[----:B------:R-:W-:Y:S01]  /*0940*/  IMAD.MOV.U32 R4, RZ, RZ, 0x1 ;  /* 0x00000001ff047424 */ /* 0x000fe200078e00ff */
[----:B------:R-:W-:Y:S01]  /*0950*/  UMOV UR4, 0x40 ;  /* 0x0000004000047882 */ /* 0x000fe20000000000 */
[----:B------:R-:W-:Y:S01]  /*0960*/  UVIRTCOUNT.DEALLOC.SMPOOL 0x80 ;  /* 0x000000800000784c */ /* 0x000fe20000000000 */
[----:B------:R-:W-:-:S09]  /*0970*/  ULEA UR4, UR9, UR4, 0x18 ;  /* 0x0000000409047291 */ /* 0x000fd2000f8ec0ff */
[----:B------:R0:W-:Y:S03]  /*0980*/  @P0 STS.U8 [UR4], R4 ;  /* 0x00000004ff000988 */ /* 0x0001e60008000004 */
.L_x_5:
[----:B------:R-:W-:Y:S01]  /*0990*/  USHF.L.U32 UR4, UR23, 0x15, URZ ;  /* 0x0000001517047899 */ /* 0x000fe200080006ff */
[----:B------:R-:W-:Y:S01]  /*09a0*/  LOP3.LUT P2, RZ, R0, 0xff, RZ, 0xc0, !PT ;  /* 0x000000ff00ff7812 */ /* 0x000fe2000784c0ff */
[----:B------:R-:W-:Y:S01]  /*09b0*/  ULOP3.LUT UR17, UR23, 0x4, URZ, 0xc0, !UPT ;  /* 0x0000000417117892 */ /* 0x000fe2000f8ec0ff */
[C---:B0-----:R-:W-:Y:S01]  /*09c0*/  LOP3.LUT R4, R13.reuse, 0x40, RZ, 0x3c, !PT ;  /* 0x000000400d047812 */ /* 0x041fe200078e3cff */
[----:B------:R-:W-:Y:S01]  /*09d0*/  ULOP3.LUT UR16, UR4, 0x600000, URZ, 0xc0, !UPT ;  /* 0x0060000004107892 */ /* 0x000fe2000f8ec0ff */
[----:B------:R-:W-:Y:S01]  /*09e0*/  P2R R6, PR, RZ, 0x4 ;  /* 0x00000004ff067803 */ /* 0x000fe20000000000 */
[----:B-----5:R-:W-:Y:S01]  /*09f0*/  STS.U16 [R13+UR8], R17 ;  /* 0x000000110d007988 */ /* 0x020fe20008000408 */
[----:B------:R-:W-:Y:S01]  /*0a00*/  LOP3.LUT R6, R13, 0x60, RZ, 0x3c, !PT ;  /* 0x000000600d067812 */ /* 0x000fe200078e3cff */
[----:B------:R-:W-:Y:S01]  /*0a10*/  UIADD3 UR9, UPT, UPT, UR6, UR16, URZ ;  /* 0x0000001006097290 */ /* 0x000fe2000fffe0ff */
[----:B------:R-:W-:Y:S01]  /*0a20*/  VIADD R36, R39, 0x80 ;  /* 0x0000008027247836 */ /* 0x000fe20000000000 */
[----:B------:R0:W-:Y:S01]  /*0a30*/  STS.U16 [R13+UR8+0x400], R12 ;  /* 0x0004000c0d007988 */ /* 0x0001e20008000408 */
[----:B------:R-:W-:Y:S01]  /*0a40*/  UMOV UR4, 0x1 ;  /* 0x0000000100047882 */ /* 0x000fe20000000000 */
[----:B------:R-:W-:Y:S01]  /*0a50*/  ULEA UR9, UR17, UR9, 0x1 ;  /* 0x0000000911097291 */ /* 0x000fe2000f8e08ff */
[----:B------:R-:W-:Y:S01]  /*0a60*/  PRMT R8, RZ, 0x7610, R8 ;  /* 0x00007610ff087816 */ /* 0x000fe20000000008 */
[----:B------:R-:W-:Y:S01]  /*0a70*/  STS.U16 [R3+UR8+0x100], R18 ;  /* 0x0001001203007988 */ /* 0x000fe20008000408 */
[----:B------:R-:W-:Y:S01]  /*0a80*/  VOTEU.ALL UP0, P2 ;  /* 0x0000000000ff7886 */ /* 0x000fe20001000000 */
[----:B------:R-:W-:Y:S01]  /*0a90*/  VOTEU.ALL UP1, P2 ;  /* 0x0000000000ff7886 */ /* 0x000fe20001020000 */
[----:B------:R-:W-:Y:S01]  /*0aa0*/  ISETP.GT.AND P0, PT, R36, RZ, PT ;  /* 0x000000ff2400720c */ /* 0x000fe20003f04270 */
[----:B------:R-:W-:Y:S01]  /*0ab0*/  STS.U16 [R3+UR8+0x500], R5 ;  /* 0x0005000503007988 */ /* 0x000fe20008000408 */
[----:B------:R-:W-:Y:S01]  /*0ac0*/  PRMT R10, RZ, 0x7610, R10 ;  /* 0x00007610ff0a7816 */ /* 0x000fe2000000000a */
[----:B------:R-:W-:-:S04]  /*0ad0*/  @!UP0 UIADD3 UR10, UPT, UPT, -UR4, 0x100000, URZ ;  /* 0x00100000040a8890 */ /* 0x000fc8000fffe1ff */
[----:B------:R-:W-:Y:S02]  /*0ae0*/  @!UP0 USHF.L.U32 UR11, UR10, 0xb, URZ ;  /* 0x0000000b0a0b8899 */ /* 0x000fe400080006ff */
[----:B------:R-:W-:Y:S01]  /*0af0*/  @!UP0 USHF.L.U32 UR10, UR10, 0x1, URZ ;  /* 0x000000010a0a8899 */ /* 0x000fe200080006ff */
[----:B------:R-:W-:Y:S01]  /*0b00*/  STS.U16 [R4+UR8+0x200], R9 ;  /* 0x0002000904007988 */ /* 0x000fe20008000408 */
[----:B0-----:R-:W-:-:S03]  /*0b10*/  PRMT R12, RZ, 0x7610, R12 ;  /* 0x00007610ff0c7816 */ /* 0x001fc6000000000c */
[----:B------:R0:W-:Y:S04]  /*0b20*/  STS.U16 [R4+UR8+0x600], R14 ;  /* 0x0006000e04007988 */ /* 0x0001e80008000408 */
[----:B------:R-:W-:Y:S04]  /*0b30*/  STS.U16 [R6+UR8+0x300], R11 ;  /* 0x0003000b06007988 */ /* 0x000fe80008000408 */
[----:B------:R1:W-:Y:S01]  /*0b40*/  STS.U16 [R6+UR8+0x700], R7 ;  /* 0x0007000706007988 */ /* 0x0003e20008000408 */
[----:B0-----:R-:W-:Y:S01]  /*0b50*/  PRMT R4, RZ, 0x7610, R4 ;  /* 0x00007610ff047816 */ /* 0x001fe20000000004 */
[----:B------:R-:W-:Y:S01]  /*0b60*/  STTM.x8 tmem[UR9], RZ ;  /* 0x000000ff000079ed */ /* 0x000fe200081c0009 */
[----:B------:R-:W0:Y:S02]  /*0b70*/  FENCE.VIEW.ASYNC.T ;  /* 0x00000000000073c6 */ /* 0x000e240000000200 */
[----:B0-----:R-:W-:Y:S06]  /*0b80*/  BAR.SYNC.DEFER_BLOCKING 0x0 ;  /* 0x0000000000007b1d */ /* 0x001fec0000010000 */
[----:B------:R-:W0:Y:S02]  /*0b90*/  FENCE.VIEW.ASYNC.S ;  /* 0x00000000000073c6 */ /* 0x000e240000000000 */
[----:B0-----:R0:W2:Y:S02]  /*0ba0*/  @!UP1 SYNCS.EXCH.64 URZ, [UR8+0x2800], UR10 ;  /* 0x0028000a08ff95b2 */ /* 0x0010a40008000100 */
[----:B--2---:R-:W-:Y:S06]  /*0bb0*/  BAR.SYNC.DEFER_BLOCKING 0x0 ;  /* 0x0000000000007b1d */ /* 0x004fec0000010000 */
[----:B------:R-:W2:Y:S04]  /*0bc0*/  @P0 LDG.E.U16 R4, desc[UR18][R46.64] ;  /* 0x000000122e040981 */ /* 0x000ea8000c1e1500 */
[----:B------:R-:W3:Y:S04]  /*0bd0*/  @P0 LDG.E.U16 R8, desc[UR18][R44.64] ;  /* 0x000000122c080981 */ /* 0x000ee8000c1e1500 */
[----:B------:R-:W4:Y:S04]  /*0be0*/  @P0 LDG.E.U16 R10, desc[UR18][R42.64] ;  /* 0x000000122a0a0981 */ /* 0x000f28000c1e1500 */
[----:B------:R-:W4:Y:S01]  /*0bf0*/  @P0 LDG.E.U16 R12, desc[UR18][R40.64] ;  /* 0x00000012280c0981 */ /* 0x000f22000c1e1500 */
[----:B------:R-:W-:Y:S01]  /*0c00*/  SHF.R.S32.HI R3, RZ, 0x6, R0 ;  /* 0x00000006ff037819 */ /* 0x000fe20000011400 */
[----:B------:R-:W-:Y:S01]  /*0c10*/  IMAD.SHL.U32 R59, R0, 0x2, RZ ;  /* 0x00000002003b7824 */ /* 0x000fe200078e00ff */
[----:B------:R-:W-:-:S04]  /*0c20*/  @!UP0 UIADD3 UR12, UPT, UPT, -UR4, 0x100000, URZ ;  /* 0x00100000040c8890 */ /* 0x000fc8000fffe1ff */
[----:B------:R-:W-:Y:S02]  /*0c30*/  @!UP0 USHF.L.U32 UR13, UR12, 0xb, URZ ;  /* 0x0000000b0c0d8899 */ /* 0x000fe400080006ff */
[----:B------:R-:W-:Y:S01]  /*0c40*/  @!UP0 USHF.L.U32 UR12, UR12, 0x1, URZ ;  /* 0x000000010c0c8899 */ /* 0x000fe200080006ff */
[----:B------:R-:W-:Y:S01]  /*0c50*/  VOTEU.ALL UP1, P2 ;  /* 0x0000000000ff7886 */ /* 0x000fe20001020000 */
[----:B------:R-:W-:Y:S01]  /*0c60*/  SGXT R3, R3, 0x1 ;  /* 0x000000010303781a */ /* 0x000fe20000000200 */
[----:B------:R-:W-:Y:S02]  /*0c70*/  UIADD3 UR25, UPT, UPT, UR6, 0x10, URZ ;  /* 0x0000001006197890 */ /* 0x000fe4000fffe0ff */
[----:B------:R-:W-:-:S04]  /*0c80*/  @!UP0 UIADD3 UR4, UPT, UPT, -UR4, 0x100000, URZ ;  /* 0x0010000004048890 */ /* 0x000fc8000fffe1ff */
[----:B------:R-:W-:Y:S02]  /*0c90*/  @!UP0 USHF.L.U32 UR5, UR4, 0xb, URZ ;  /* 0x0000000b04058899 */ /* 0x000fe400080006ff */
[----:B------:R-:W-:Y:S02]  /*0ca0*/  @!UP0 USHF.L.U32 UR4, UR4, 0x1, URZ ;  /* 0x0000000104048899 */ /* 0x000fe400080006ff */
[----:B------:R-:W-:Y:S01]  /*0cb0*/  UIADD3 UR20, UPT, UPT, UR8, 0x1800, URZ ;  /* 0x0000180008147890 */ /* 0x000fe2000fffe0ff */
[----:B-1----:R-:W-:Y:S01]  /*0cc0*/  LOP3.LUT R6, R3, 0x90, RZ, 0xc0, !PT ;  /* 0x0000009003067812 */ /* 0x002fe200078ec0ff */
[----:B0-----:R-:W-:Y:S01]  /*0cd0*/  UIADD3 UR10, UPT, UPT, UR16, UR25, URZ ;  /* 0x00000019100a7290 */ /* 0x001fe2000fffe0ff */
[----:B------:R-:W-:Y:S02]  /*0ce0*/  ISETP.EQ.U32.AND P1, PT, RZ, UR23, P0 ;  /* 0x00000017ff007c0c */ /* 0x000fe40008722070 */
[----:B------:R-:W-:Y:S01]  /*0cf0*/  LOP3.LUT R3, R6, 0x17e, R59, 0x78, !PT ;  /* 0x0000017e06037812 */ /* 0x000fe200078e783b */
[----:B------:R-:W-:Y:S01]  /*0d00*/  ULEA UR10, UR17, UR10, 0x12 ;  /* 0x0000000a110a7291 */ /* 0x000fe2000f8e90ff */
[----:B------:R0:W1:Y:S01]  /*0d10*/  @!UP1 SYNCS.EXCH.64 URZ, [UR8+0x2808], UR12 ;  /* 0x0028080c08ff95b2 */ /* 0x0000620008000100 */
[----:B------:R-:W-:-:S02]  /*0d20*/  VOTEU.ALL UP1, P2 ;  /* 0x0000000000ff7886 */ /* 0x000fc40001020000 */
[----:B--2---:R0:W-:Y:S04]  /*0d30*/  STS.U16 [R3+UR8+0x1000], R4 ;  /* 0x0010000403007988 */ /* 0x0041e80008000408 */
[----:B---3--:R0:W-:Y:S04]  /*0d40*/  STS.U16 [R3+UR8+0x1200], R8 ;  /* 0x0012000803007988 */ /* 0x0081e80008000408 */
[----:B----4-:R0:W-:Y:S04]  /*0d50*/  STS.U16 [R3+UR8+0x1400], R10 ;  /* 0x0014000a03007988 */ /* 0x0101e80008000408 */
[----:B------:R0:W-:Y:S01]  /*0d60*/  STS.U16 [R3+UR8+0x1600], R12 ;  /* 0x0016000c03007988 */ /* 0x0001e20008000408 */
[----:B-1----:R1:W-:Y:S06]  /*0d70*/  MEMBAR.ALL.CTA ;  /* 0x0000000000007992 */ /* 0x0023ec0000008000 */
[----:B-1----:R-:W-:Y:S04]  /*0d80*/  FENCE.VIEW.ASYNC.S ;  /* 0x00000000000073c6 */ /* 0x002fe80000000000 */
[----:B------:R-:W1:Y:S02]  /*0d90*/  FENCE.VIEW.ASYNC.S ;  /* 0x00000000000073c6 */ /* 0x000e640000000000 */
[----:B-1----:R0:W1:Y:S02]  /*0da0*/  @!UP1 SYNCS.EXCH.64 URZ, [UR8+0x1800], UR4 ;  /* 0x0018000408ff95b2 */ /* 0x0020640008000100 */
[----:B-1----:R-:W-:Y:S06]  /*0db0*/  BAR.SYNC.DEFER_BLOCKING 0x0 ;  /* 0x0000000000007b1d */ /* 0x002fec0000010000 */
[----:B0-----:R-:W-:Y:S05]  /*0dc0*/  @!P1 BRA `(.L_x_6) ;  /* 0x0000000000409947 */ /* 0x001fea0003800000 */
[----:B------:R-:W-:Y:S02]  /*0dd0*/  USHF.R.U32.HI UR12, URZ, 0x4, UR8 ;  /* 0x00000004ff0c7899 */ /* 0x000fe40008011608 */
[----:B------:R-:W-:Y:S02]  /*0de0*/  UIADD3 UR4, UPT, UPT, UR8, 0x1000, URZ ;  /* 0x0000100008047890 */ /* 0x000fe4000fffe0ff */
[----:B------:R-:W-:Y:S02]  /*0df0*/  USGXT.U32 UR12, UR12, 0xe ;  /* 0x0000000e0c0c789a */ /* 0x000fe40008000000 */
[----:B------:R-:W-:Y:S02]  /*0e00*/  USHF.R.U32.HI UR4, URZ, 0x4, UR4 ;  /* 0x00000004ff047899 */ /* 0x000fe40008011604 */
[----:B------:R-:W-:Y:S02]  /*0e10*/  ULOP3.LUT UR12, UR12, 0x800000, URZ, 0xfc, !UPT ;  /* 0x008000000c0c7892 */ /* 0x000fe4000f8efcff */
[----:B------:R-:W-:Y:S01]  /*0e20*/  USGXT.U32 UR14, UR4, 0xe ;  /* 0x0000000e040e789a */ /* 0x000fe20008000000 */
[----:B------:R-:W-:-:S02]  /*0e30*/  UMOV UR5, URZ ;  /* 0x000000ff00057c82 */ /* 0x000fc40008000000 */
[----:B------:R-:W-:Y:S01]  /*0e40*/  UMOV UR4, UR20 ;  /* 0x0000001400047c82 */ /* 0x000fe20008000000 */
[----:B------:R-:W-:Y:S01]  /*0e50*/  UMOV UR26, 0x0 ;  /* 0x00000000001a7882 */ /* 0x000fe20000000000 */
[----:B------:R-:W-:Y:S01]  /*0e60*/  UMOV UR27, 0x8108490 ;  /* 0x08108490001b7882 */ /* 0x000fe20000000000 */
[----:B------:R-:W-:Y:S01]  /*0e70*/  UMOV UR13, 0x40004040 ;  /* 0x40004040000d7882 */ /* 0x000fe20000000000 */
[----:B------:R-:W-:Y:S01]  /*0e80*/  UMOV UR15, 0xc0004010 ;  /* 0xc0004010000f7882 */ /* 0x000fe20000000000 */
[----:B------:R-:W-:Y:S01]  /*0e90*/  UMOV UR4, UR4 ;  /* 0x0000000400047c82 */ /* 0x000fe20008000000 */
[----:B------:R0:W-:Y:S01]  /*0ea0*/  UTCHMMA gdesc[UR12], gdesc[UR14], tmem[UR25], tmem[UR26], idesc[UR27], !UPT ;  /* 0x00ff1a0e0c0075ea */ /* 0x0001e2000f800019 */
[----:B------:R0:W-:Y:S01]  /*0eb0*/  UTCBAR [UR4], URZ ;  /* 0x000000ff040073e9 */ /* 0x0001e200080000ff */
[----:B------:R-:W-:Y:S02]  /*0ec0*/  NOP ;  /* 0x0000000000007918 */ /* 0x000fe40000000000 */
.L_x_6:
[----:B------:R-:W-:Y:S05]  /*0ed0*/  @!P0 BRA `(.L_x_7) ;  /* 0x0000000000088947 */ /* 0x000fea0003800000 */
[----:B------:R-:W1:Y:S02]  /*0ee0*/  SYNCS.PHASECHK.TRANS64.TRYWAIT P2, [UR8+0x1800], RZ ;  /* 0x001800ffff0075a7 */ /* 0x000e640008041108 */
[----:B-1----:R-:W-:Y:S05]  /*0ef0*/  @!P2 BRA `(.L_x_8) ;  /* 0x000000440084a947 */ /* 0x002fea0003800000 */
.L_x_7:
[----:B------:R-:W-:Y:S01]  /*0f00*/  BAR.SYNC.DEFER_BLOCKING 0x0 ;  /* 0x0000000000007b1d */ /* 0x000fe20000010000 */
[C---:B------:R-:W-:Y:S02]  /*0f10*/  LOP3.LUT R37, R0.reuse, 0x6f, RZ, 0xc0, !PT ;  /* 0x0000006f00257812 */ /* 0x040fe400078ec0ff */
[C---:B------:R-:W-:Y:S02]  /*0f20*/  LOP3.LUT R38, R0.reuse, 0x80, RZ, 0xc0, !PT ;  /* 0x0000008000267812 */ /* 0x040fe400078ec0ff */
[----:B------:R-:W-:Y:S01]  /*0f30*/  LOP3.LUT P5, RZ, R0, 0xff, RZ, 0xc0, !PT ;  /* 0x000000ff00ff7812 */ /* 0x000fe200078ac0ff */
[----:B0-----:R-:W0:Y:S01]  /*0f40*/  LDCU UR4, c[0x0][0x3a8] ;  /* 0x00007500ff0477ac */ /* 0x001e220008000800 */
[----:B------:R-:W-:Y:S01]  /*0f50*/  LEA.HI R38, R38, R37, RZ, 0x1d ;  /* 0x0000002526267211 */ /* 0x000fe200078fe8ff */
[----:B------:R-:W-:Y:S01]  /*0f60*/  LDTM.16dp32bit_t0_t15.x32 R4, tmem[UR10] ;  /* 0x0000000a000479ee */ /* 0x000fe20008a80000 */
[----:B------:R-:W0:Y:S01]  /*0f70*/  LDTM.16dp32bit_t16_t31.x32 R4, tmem[UR10+0x20] ;  /* 0x0000200a000479ee */ /* 0x000e220008aa0000 */
[----:B------:R-:W-:Y:S01]  /*0f80*/  LOP3.LUT R37, R59, 0x20, RZ, 0xc0, !PT ;  /* 0x000000203b257812 */ /* 0x000fe200078ec0ff */
[----:B------:R-:W1:Y:S01]  /*0f90*/  LDCU.64 UR12, c[0x0][0x3d0] ;  /* 0x00007a00ff0c77ac */ /* 0x000e620008000a00 */
[----:B------:R-:W2:Y:S01]  /*0fa0*/  LDC.64 R56, c[0x0][0x390] ;  /* 0x0000e400ff387b82 */ /* 0x000ea20000000a00 */
[----:B------:R-:W-:Y:S01]  /*0fb0*/  IMAD.IADD R38, R39, 0x1, R38 ;  /* 0x0000000127267824 */ /* 0x000fe200078e0226 */
[----:B------:R-:W-:-:S02]  /*0fc0*/  LOP3.LUT R49, R37, 0x2, RZ, 0xfc, !PT ;  /* 0x0000000225317812 */ /* 0x000fc400078efcff */
[C---:B------:R-:W-:Y:S02]  /*0fd0*/  LOP3.LUT R51, R37.reuse, 0x3, RZ, 0xfc, !PT ;  /* 0x0000000325337812 */ /* 0x040fe400078efcff */
[C---:B------:R-:W-:Y:S02]  /*0fe0*/  ISETP.GE.AND P3, PT, R38.reuse, R49, PT ;  /* 0x000000312600720c */ /* 0x040fe40003f66270 */
[C---:B------:R-:W-:Y:S01]  /*0ff0*/  LOP3.LUT R53, R37.reuse, 0x4, RZ, 0xfc, !PT ;  /* 0x0000000425357812 */ /* 0x040fe200078efcff */
[----:B------:R-:W3:Y:S01]  /*1000*/  LDC R58, c[0x0][0x3d8] ;  /* 0x0000f600ff3a7b82 */ /* 0x000ee20000000800 */
[----:B------:R-:W-:Y:S02]  /*1010*/  LOP3.LUT R49, R37, 0x5, RZ, 0xfc, !PT ;  /* 0x0000000525317812 */ /* 0x000fe400078efcff */
[C---:B------:R-:W-:Y:S02]  /*1020*/  ISETP.GE.AND P2, PT, R38.reuse, R51, PT ;  /* 0x000000332600720c */ /* 0x040fe40003f46270 */
[----:B------:R-:W-:-:S02]  /*1030*/  ISETP.GE.AND P4, PT, R38, R53, PT ;  /* 0x000000352600720c */ /* 0x000fc40003f86270 */
[----:B------:R-:W-:Y:S01]  /*1040*/  LOP3.LUT R51, R37, 0x6, RZ, 0xfc, !PT ;  /* 0x0000000625337812 */ /* 0x000fe200078efcff */
[----:B-1----:R-:W-:Y:S01]  /*1050*/  UIMAD UR12, UR7, UR12, URZ ;  /* 0x0000000c070c72a4 */ /* 0x002fe2000f8e02ff */
[----:B------:R-:W-:Y:S01]  /*1060*/  IMAD R48, R48, UR13, RZ ;  /* 0x0000000d30307c24 */ /* 0x000fe2000f8e02ff */
[----:B------:R-:W-:Y:S01]  /*1070*/  SHF.R.U32.HI R60, RZ, 0x1, R0 ;  /* 0x00000001ff3c7819 */ /* 0x000fe20000011600 */
[----:B------:R-:W1:Y:S01]  /*1080*/  @!P5 SYNCS.CCTL.IV [UR8+0x1800] ;  /* 0x00180000ff00d9b1 */ /* 0x000e620008000008 */
[----:B0-----:R-:W-:Y:S01]  /*1090*/  FMUL R6, R6, UR4 ;  /* 0x0000000406067c20 */ /* 0x001fe20008400000 */
[----:B------:R-:W-:Y:S01]  /*10a0*/  FMUL R7, R7, UR4 ;  /* 0x0000000407077c20 */ /* 0x000fe20008400000 */
[----:B------:R-:W-:Y:S01]  /*10b0*/  FMUL R8, R8, UR4 ;  /* 0x0000000408087c20 */ /* 0x000fe20008400000 */
[----:B------:R-:W-:Y:S01]  /*10c0*/  FMUL R9, R9, UR4 ;  /* 0x0000000409097c20 */ /* 0x000fe20008400000 */
[----:B------:R-:W-:Y:S01]  /*10d0*/  FMUL R10, R10, UR4 ;  /* 0x000000040a0a7c20 */ /* 0x000fe20008400000 */
[----:B------:R-:W-:Y:S01]  /*10e0*/  FSEL R6, R6, -INF , P3 ;  /* 0xff80000006067808 */ /* 0x000fe20001800000 */
[----:B------:R-:W-:Y:S01]  /*10f0*/  FMUL R11, R11, UR4 ;  /* 0x000000040b0b7c20 */ /* 0x000fe20008400000 */
[----:B------:R-:W-:Y:S01]  /*1100*/  ISETP.GE.AND P3, PT, R38, R49, PT ;  /* 0x000000312600720c */ /* 0x000fe20003f66270 */
[----:B------:R-:W-:Y:S01]  /*1110*/  FMUL R12, R12, UR4 ;  /* 0x000000040c0c7c20 */ /* 0x000fe20008400000 */
[----:B------:R-:W-:Y:S01]  /*1120*/  LOP3.LUT R49, R37, 0x7, RZ, 0xfc, !PT ;  /* 0x0000000725317812 */ /* 0x000fe200078efcff */
[----:B------:R-:W-:Y:S01]  /*1130*/  FMUL R13, R13, UR4 ;  /* 0x000000040d0d7c20 */ /* 0x000fe20008400000 */
[----:B------:R-:W-:Y:S01]  /*1140*/  FSEL R7, R7, -INF , P2 ;  /* 0xff80000007077808 */ /* 0x000fe20001000000 */
[----:B------:R-:W-:Y:S01]  /*1150*/  FMUL R14, R14, UR4 ;  /* 0x000000040e0e7c20 */ /* 0x000fe20008400000 */
[----:B------:R-:W-:Y:S01]  /*1160*/  FSEL R8, R8, -INF , P4 ;  /* 0xff80000008087808 */ /* 0x000fe20002000000 */
[----:B------:R-:W-:Y:S01]  /*1170*/  FMUL R15, R15, UR4 ;  /* 0x000000040f0f7c20 */ /* 0x000fe20008400000 */
[----:B------:R-:W-:Y:S01]  /*1180*/  ISETP.GE.AND P2, PT, R38, R51, PT ;  /* 0x000000332600720c */ /* 0x000fe20003f46270 */
[----:B------:R-:W-:Y:S01]  /*1190*/  FMUL R16, R16, UR4 ;  /* 0x0000000410107c20 */ /* 0x000fe20008400000 */
[----:B------:R-:W-:Y:S01]  /*11a0*/  ISETP.GE.AND P4, PT, R38, R49, PT ;  /* 0x000000312600720c */ /* 0x000fe20003f86270 */
[----:B------:R-:W-:Y:S01]  /*11b0*/  FMUL R17, R17, UR4 ;  /* 0x0000000411117c20 */ /* 0x000fe20008400000 */
[C---:B------:R-:W-:Y:S01]  /*11c0*/  LOP3.LUT R51, R37.reuse, 0x8, RZ, 0xfc, !PT ;  /* 0x0000000825337812 */ /* 0x040fe200078efcff */
[----:B------:R-:W-:Y:S01]  /*11d0*/  FMUL R18, R18, UR4 ;  /* 0x0000000412127c20 */ /* 0x000fe20008400000 */
[----:B------:R-:W-:Y:S01]  /*11e0*/  LOP3.LUT R49, R37, 0x9, RZ, 0xfc, !PT ;  /* 0x0000000925317812 */ /* 0x000fe200078efcff */
[----:B------:R-:W-:Y:S01]  /*11f0*/  FMUL R19, R19, UR4 ;  /* 0x0000000413137c20 */ /* 0x000fe20008400000 */
[----:B------:R-:W-:Y:S01]  /*1200*/  FSEL R9, R9, -INF , P3 ;  /* 0xff80000009097808 */ /* 0x000fe20001800000 */
[----:B------:R-:W-:Y:S01]  /*1210*/  FMUL R20, R20, UR4 ;  /* 0x0000000414147c20 */ /* 0x000fe20008400000 */
[----:B------:R-:W-:Y:S01]  /*1220*/  FSEL R10, R10, -INF , P2 ;  /* 0xff8000000a0a7808 */ /* 0x000fe20001000000 */
[----:B------:R-:W-:Y:S01]  /*1230*/  FMUL R22, R22, UR4 ;  /* 0x0000000416167c20 */ /* 0x000fe20008400000 */
[C---:B------:R-:W-:Y:S01]  /*1240*/  ISETP.GE.AND P3, PT, R38.reuse, R51, PT ;  /* 0x000000332600720c */ /* 0x040fe20003f66270 */
        /* <DEDUP_REMOVED lines=8> */
[----:B------:R-:W-:Y:S01]  /*12d0*/  NOP ;  /* 0x0000000000007918 */ /* 0x000fe20000000000 */
[----:B------:R-:W-:-:S02]  /*12e0*/  FSEL R12, R12, -INF , P3 ;  /* 0xff8000000c0c7808 */ /* 0x000fc40001800000 */
[C---:B------:R-:W-:Y:S02]  /*12f0*/  ISETP.GE.AND P4, PT, R38.reuse, R51, PT ;  /* 0x000000332600720c */ /* 0x040fe40003f86270 */
[----:B------:R-:W-:Y:S02]  /*1300*/  ISETP.GE.AND P3, PT, R38, R49, PT ;  /* 0x000000312600720c */ /* 0x000fe40003f66270 */
[C---:B------:R-:W-:Y:S02]  /*1310*/  LOP3.LUT R51, R37.reuse, 0xc, RZ, 0xfc, !PT ;  /* 0x0000000c25337812 */ /* 0x040fe400078efcff */
[----:B------:R-:W-:Y:S02]  /*1320*/  LOP3.LUT R49, R37, 0xd, RZ, 0xfc, !PT ;  /* 0x0000000d25317812 */ /* 0x000fe400078efcff */
[----:B------:R-:W-:Y:S02]  /*1330*/  FSEL R13, R13, -INF , P2 ;  /* 0xff8000000d0d7808 */ /* 0x000fe40001000000 */
        /* <DEDUP_REMOVED lines=21> */
[----:B------:R-:W-:Y:S02]  /*1490*/  FSEL R22, R22, -INF , P2 ;  /* 0xff80000016167808 */ /* 0x000fe40001000000 */
[----:B------:R-:W-:Y:S02]  /*14a0*/  FSEL R5, R23, -INF , P4 ;  /* 0xff80000017057808 */ /* 0x000fe40002000000 */
[CC--:B------:R-:W-:Y:S02]  /*14b0*/  ISETP.GE.AND P2, PT, R38.reuse, R37.reuse, PT ;  /* 0x000000252600720c */ /* 0x0c0fe40003f46270 */
[----:B------:R-:W-:-:S02]  /*14c0*/  ISETP.GT.AND P4, PT, R38, R37, PT ;  /* 0x000000252600720c */ /* 0x000fc40003f84270 */
[----:B------:R-:W-:Y:S01]  /*14d0*/  FSEL R63, R4, -INF , P2 ;  /* 0xff800000043f7808 */ /* 0x000fe20001000000 */
[----:B------:R-:W-:Y:S01]  /*14e0*/  FMUL R4, R24, UR4 ;  /* 0x0000000418047c20 */ /* 0x000fe20008400000 */
[----:B------:R-:W-:Y:S02]  /*14f0*/  FSEL R65, R65, -INF , P4 ;  /* 0xff80000041417808 */ /* 0x000fe40002000000 */
[----:B------:R-:W-:Y:S02]  /*1500*/  FSEL R49, R50, -INF , P3 ;  /* 0xff80000032317808 */ /* 0x000fe40001800000 */
[----:B------:R-:W-:Y:S02]  /*1510*/  FMNMX3 R24, R63, R65, R6, !PT ;  /* 0x000000413f187276 */ /* 0x000fe40007800006 */
[----:B------:R-:W-:Y:S02]  /*1520*/  LOP3.LUT R21, R37, 0x14, RZ, 0xfc, !PT ;  /* 0x0000001425157812 */ /* 0x000fe400078efcff */
[----:B------:R-:W-:-:S02]  /*1530*/  FMNMX3 R24, R24, R7, R8, !PT ;  /* 0x0000000718187276 */ /* 0x000fc40007800008 */
[C---:B------:R-:W-:Y:S02]  /*1540*/  LOP3.LUT R23, R37.reuse, 0x16, RZ, 0xfc, !PT ;  /* 0x0000001625177812 */ /* 0x040fe400078efcff */
[----:B------:R-:W-:Y:S01]  /*1550*/  FMNMX3 R50, R24, R9, R10, !PT ;  /* 0x0000000918327276 */ /* 0x000fe2000780000a */
[----:B------:R-:W-:Y:S01]  /*1560*/  FMUL R24, R26, UR4 ;  /* 0x000000041a187c20 */ /* 0x000fe20008400000 */
[----:B------:R-:W-:Y:S01]  /*1570*/  ISETP.GE.AND P3, PT, R38, R21, PT ;  /* 0x000000152600720c */ /* 0x000fe20003f66270 */
[----:B------:R-:W-:Y:S01]  /*1580*/  FMUL R26, R28, UR4 ;  /* 0x000000041c1a7c20 */ /* 0x000fe20008400000 */
[----:B------:R-:W-:Y:S01]  /*1590*/  FMNMX3 R50, R50, R11, R12, !PT ;  /* 0x0000000b32327276 */ /* 0x000fe2000780000c */
[----:B------:R-:W-:Y:S01]  /*15a0*/  FMUL R28, R30, UR4 ;  /* 0x000000041e1c7c20 */ /* 0x000fe20008400000 */
[----:B------:R-:W-:Y:S01]  /*15b0*/  LOP3.LUT R21, R37, 0x15, RZ, 0xfc, !PT ;  /* 0x0000001525157812 */ /* 0x000fe200078efcff */
[----:B------:R-:W-:Y:S01]  /*15c0*/  FMUL R30, R32, UR4 ;  /* 0x00000004201e7c20 */ /* 0x000fe20008400000 */
[----:B------:R-:W-:Y:S01]  /*15d0*/  FMNMX3 R50, R50, R13, R14, !PT ;  /* 0x0000000d32327276 */ /* 0x000fe2000780000e */
[----:B------:R-:W-:Y:S01]  /*15e0*/  FMUL R32, R33, UR4 ;  /* 0x0000000421207c20 */ /* 0x000fe20008400000 */
[C---:B------:R-:W-:Y:S01]  /*15f0*/  ISETP.GE.AND P4, PT, R38.reuse, R23, PT ;  /* 0x000000172600720c */ /* 0x040fe20003f86270 */
[----:B------:R-:W-:Y:S01]  /*1600*/  FMUL R23, R25, UR4 ;  /* 0x0000000419177c20 */ /* 0x000fe20008400000 */
[----:B------:R-:W-:Y:S01]  /*1610*/  ISETP.GE.AND P2, PT, R38, R21, PT ;  /* 0x000000152600720c */ /* 0x000fe20003f46270 */
[----:B------:R-:W-:Y:S01]  /*1620*/  FMUL R33, R35, UR4 ;  /* 0x0000000423217c20 */ /* 0x000fe20008400000 */
[----:B------:R-:W-:Y:S01]  /*1630*/  FMNMX3 R50, R50, R15, R16, !PT ;  /* 0x0000000f32327276 */ /* 0x000fe20007800010 */
[C---:B------:R-:W-:Y:S01]  /*1640*/  IMAD.SHL.U32 R35, R48.reuse, 0x2, RZ ;  /* 0x0000000230237824 */ /* 0x040fe200078e00ff */
[C---:B------:R-:W-:Y:S01]  /*1650*/  LOP3.LUT R25, R37.reuse, 0x18, RZ, 0xfc, !PT ;  /* 0x0000001825197812 */ /* 0x040fe200078efcff */
[----:B------:R-:W-:Y:S01]  /*1660*/  IMAD.HI R48, R48, 0x2, RZ ;  /* 0x0000000230307827 */ /* 0x000fe200078e02ff */
[----:B------:R-:W-:-:S02]  /*1670*/  LOP3.LUT R21, R37, 0x17, RZ, 0xfc, !PT ;  /* 0x0000001725157812 */ /* 0x000fc400078efcff */
[----:B------:R-:W-:Y:S02]  /*1680*/  FSEL R23, R23, -INF , P2 ;  /* 0xff80000017177808 */ /* 0x000fe40001000000 */
[----:B------:R-:W-:Y:S02]  /*1690*/  FMNMX3 R50, R50, R17, R18, !PT ;  /* 0x0000001132327276 */ /* 0x000fe40007800012 */
[----:B------:R-:W-:Y:S01]  /*16a0*/  ISETP.GE.AND P2, PT, R38, R25, PT ;  /* 0x000000192600720c */ /* 0x000fe20003f46270 */
[----:B------:R-:W-:Y:S01]  /*16b0*/  FMUL R25, R27, UR4 ;  /* 0x000000041b197c20 */ /* 0x000fe20008400000 */
[----:B------:R-:W-:Y:S02]  /*16c0*/  FSEL R4, R4, -INF , P3 ;  /* 0xff80000004047808 */ /* 0x000fe40001800000 */
[----:B------:R-:W-:Y:S02]  /*16d0*/  ISETP.GE.AND P3, PT, R38, R21, PT ;  /* 0x000000152600720c */ /* 0x000fe40003f66270 */
[----:B------:R-:W-:-:S02]  /*16e0*/  LOP3.LUT R27, R37, 0x1a, RZ, 0xfc, !PT ;  /* 0x0000001a251b7812 */ /* 0x000fc400078efcff */
[----:B------:R-:W-:Y:S02]  /*16f0*/  FMNMX3 R50, R50, R19, R20, !PT ;  /* 0x0000001332327276 */ /* 0x000fe40007800014 */
[----:B------:R-:W-:Y:S02]  /*1700*/  LOP3.LUT R21, R37, 0x19, RZ, 0xfc, !PT ;  /* 0x0000001925157812 */ /* 0x000fe400078efcff */
[----:B------:R-:W-:Y:S02]  /*1710*/  FSEL R25, R25, -INF , P3 ;  /* 0xff80000019197808 */ /* 0x000fe40001800000 */
[----:B------:R-:W-:Y:S01]  /*1720*/  ISETP.GE.AND P3, PT, R38, R27, PT ;  /* 0x0000001b2600720c */ /* 0x000fe20003f66270 */
[----:B------:R-:W-:Y:S01]  /*1730*/  FMUL R27, R29, UR4 ;  /* 0x000000041d1b7c20 */ /* 0x000fe20008400000 */
[----:B------:R-:W-:Y:S02]  /*1740*/  FMNMX3 R50, R50, R49, R22, !PT ;  /* 0x0000003132327276 */ /* 0x000fe40007800016 */
[----:B------:R-:W-:-:S02]  /*1750*/  FSEL R24, R24, -INF , P4 ;  /* 0xff80000018187808 */ /* 0x000fc40002000000 */
[----:B------:R-:W-:Y:S02]  /*1760*/  ISETP.GE.AND P4, PT, R38, R21, PT ;  /* 0x000000152600720c */ /* 0x000fe40003f86270 */
[C---:B------:R-:W-:Y:S02]  /*1770*/  LOP3.LUT R29, R37.reuse, 0x1c, RZ, 0xfc, !PT ;  /* 0x0000001c251d7812 */ /* 0x040fe400078efcff */
[----:B------:R-:W-:Y:S02]  /*1780*/  FMNMX3 R50, R50, R5, R4, !PT ;  /* 0x0000000532327276 */ /* 0x000fe40007800004 */
[----:B------:R-:W-:Y:S02]  /*1790*/  LOP3.LUT R21, R37, 0x1b, RZ, 0xfc, !PT ;  /* 0x0000001b25157812 */ /* 0x000fe400078efcff */
[----:B------:R-:W-:Y:S02]  /*17a0*/  FSEL R27, R27, -INF , P4 ;  /* 0xff8000001b1b7808 */ /* 0x000fe40002000000 */
[----:B------:R-:W-:Y:S01]  /*17b0*/  ISETP.GE.AND P4, PT, R38, R29, PT ;  /* 0x0000001d2600720c */ /* 0x000fe20003f86270 */
[----:B------:R-:W-:Y:S01]  /*17c0*/  FMUL R29, R31, UR4 ;  /* 0x000000041f1d7c20 */ /* 0x000fe20008400000 */
[----:B------:R-:W-:-:S02]  /*17d0*/  FSEL R26, R26, -INF , P2 ;  /* 0xff8000001a1a7808 */ /* 0x000fc40001000000 */
[----:B------:R-:W-:Y:S02]  /*17e0*/  FMNMX3 R50, R50, R23, R24, !PT ;  /* 0x0000001732327276 */ /* 0x000fe40007800018 */
[----:B------:R-:W-:Y:S02]  /*17f0*/  ISETP.GE.AND P2, PT, R38, R21, PT ;  /* 0x000000152600720c */ /* 0x000fe40003f46270 */
[C---:B------:R-:W-:Y:S02]  /*1800*/  LOP3.LUT R31, R37.reuse, 0x1e, RZ, 0xfc, !PT ;  /* 0x0000001e251f7812 */ /* 0x040fe400078efcff */
[----:B------:R-:W-:Y:S02]  /*1810*/  LOP3.LUT R21, R37, 0x1d, RZ, 0xfc, !PT ;  /* 0x0000001d25157812 */ /* 0x000fe400078efcff */
[----:B------:R-:W-:Y:S02]  /*1820*/  FSEL R28, R28, -INF , P3 ;  /* 0xff8000001c1c7808 */ /* 0x000fe40001800000 */
[----:B------:R-:W-:-:S02]  /*1830*/  FMNMX3 R50, R50, R25, R26, !PT ;  /* 0x0000001932327276 */ /* 0x000fc4000780001a */
[----:B------:R-:W-:Y:S02]  /*1840*/  FSEL R29, R29, -INF , P2 ;  /* 0xff8000001d1d7808 */ /* 0x000fe40001000000 */
[----:B------:R-:W-:Y:S01]  /*1850*/  ISETP.GE.AND P2, PT, R38, R31, PT ;  /* 0x0000001f2600720c */ /* 0x000fe20003f46270 */
[----:B------:R-:W-:Y:S01]  /*1860*/  FMUL R31, R34, UR4 ;  /* 0x00000004221f7c20 */ /* 0x000fe20008400000 */
[----:B------:R-:W-:Y:S01]  /*1870*/  ISETP.GE.AND P3, PT, R38, R21, PT ;  /* 0x000000152600720c */ /* 0x000fe20003f66270 */
[----:B------:R-:W-:Y:S01]  /*1880*/  USHF.L.U32 UR4, UR12, 0x1, URZ ;  /* 0x000000010c047899 */ /* 0x000fe200080006ff */
[----:B------:R-:W-:Y:S02]  /*1890*/  LOP3.LUT R21, R37, 0x1f, RZ, 0xfc, !PT ;  /* 0x0000001f25157812 */ /* 0x000fe400078efcff */
[----:B------:R-:W-:Y:S02]  /*18a0*/  FSEL R30, R30, -INF , P4 ;  /* 0xff8000001e1e7808 */ /* 0x000fe40002000000 */
[----:B------:R-:W-:-:S02]  /*18b0*/  FMNMX3 R50, R50, R27, R28, !PT ;  /* 0x0000001b32327276 */ /* 0x000fc4000780001c */
[----:B------:R-:W-:Y:S02]  /*18c0*/  ISETP.GE.AND P4, PT, R38, R21, PT ;  /* 0x000000152600720c */ /* 0x000fe40003f86270 */
[----:B------:R-:W-:Y:S02]  /*18d0*/  FSEL R32, R32, -INF , P3 ;  /* 0xff80000020207808 */ /* 0x000fe40001800000 */
[----:B------:R-:W-:Y:S02]  /*18e0*/  FSEL R31, R31, -INF , P2 ;  /* 0xff8000001f1f7808 */ /* 0x000fe40001000000 */
[----:B------:R-:W-:Y:S02]  /*18f0*/  FMNMX3 R50, R50, R29, R30, !PT ;  /* 0x0000001d32327276 */ /* 0x000fe4000780001e */
[----:B------:R-:W-:Y:S02]  /*1900*/  FSEL R33, R33, -INF , P4 ;  /* 0xff80000021217808 */ /* 0x000fe40002000000 */
[----:B------:R-:W-:-:S02]  /*1910*/  FMNMX3 R50, R50, R32, R31, !PT ;  /* 0x0000002032327276 */ /* 0x000fc4000780001f */
[--C-:B------:R-:W-:Y:S02]  /*1920*/  SHF.R.U32.HI R21, RZ, 0x6, R0.reuse ;  /* 0x00000006ff157819 */ /* 0x100fe40000011600 */
[----:B------:R-:W-:Y:S02]  /*1930*/  FMNMX R50, R33, R50, !PT ;  /* 0x0000003221327209 */ /* 0x000fe40007800000 */
[----:B------:R-:W-:Y:S02]  /*1940*/  SGXT.U32 R21, R21, 0x2 ;  /* 0x000000021515781a */ /* 0x000fe40000000000 */
[----:B------:R-:W-:Y:S01]  /*1950*/  SHF.R.U32.HI R34, RZ, 0x2, R0 ;  /* 0x00000002ff227819 */ /* 0x000fe20000011600 */
[----:B------:R-:W0:Y:S01]  /*1960*/  SHFL.BFLY PT, R51, R50, 0x10, 0x1f ;  /* 0x0e001f0032337f89 */ /* 0x000e2200000e0000 */
[----:B--2---:R-:W-:Y:S01]  /*1970*/  IADD3 R55, P2, P3, R35, UR4, R56 ;  /* 0x0000000423377c10 */ /* 0x004fe2000fb5e038 */
[----:B---3--:R-:W-:Y:S01]  /*1980*/  IMAD R35, R21, R58, RZ ;  /* 0x0000003a15237224 */ /* 0x008fe200078e02ff */
[----:B------:R-:W-:Y:S01]  /*1990*/  LOP3.LUT R53, R34, 0x38, RZ, 0xc0, !PT ;  /* 0x0000003822357812 */ /* 0x000fe200078ec0ff */
[----:B------:R-:W-:Y:S01]  /*19a0*/  UIMAD.WIDE UR4, UR12, 0x2, URZ ;  /* 0x000000020c0478a5 */ /* 0x000fe2000f8e02ff */
[----:B------:R-:W-:-:S02]  /*19b0*/  PRMT R67, RZ, 0x7610, R67 ;  /* 0x00007610ff437816 */ /* 0x000fc40000000043 */
[----:B------:R-:W-:-:S03]  /*19c0*/  LOP3.LUT R34, R53, 0x1f, R0, 0xf8, !PT ;  /* 0x0000001f35227812 */ /* 0x000fc600078ef800 */
[----:B------:R-:W-:Y:S01]  /*19d0*/  IADD3.X R62, PT, PT, R48, UR5, R57, P2, P3 ;  /* 0x00000005303e7c10 */ /* 0x000fe200097e6439 */
[----:B------:R-:W-:Y:S01]  /*19e0*/  IMAD R48, R58, 0x4, R35 ;  /* 0x000000043a307824 */ /* 0x000fe200078e0223 */
[----:B------:R-:W-:Y:S01]  /*19f0*/  LEA R56, P3, R35, R55, 0x1 ;  /* 0x0000003723387211 */ /* 0x000fe200078608ff */
[----:B------:R-:W-:-:S03]  /*1a00*/  IMAD.SHL.U32 R34, R34, 0x10, RZ ;  /* 0x0000001022227824 */ /* 0x000fc600078e00ff */
[----:B------:R-:W-:Y:S02]  /*1a10*/  LEA.HI.X.SX32 R57, R35, R62, 0x1, P3 ;  /* 0x0000003e23397211 */ /* 0x000fe400018f0eff */
[----:B------:R-:W-:Y:S02]  /*1a20*/  LOP3.LUT R53, R34, 0x1b0, RZ, 0xc0, !PT ;  /* 0x000001b022357812 */ /* 0x000fe400078ec0ff */
[----:B------:R-:W-:Y:S02]  /*1a30*/  LEA R54, P2, R48, R55, 0x1 ;  /* 0x0000003730367211 */ /* 0x000fe400078408ff */
[----:B------:R-:W-:Y:S02]  /*1a40*/  LOP3.LUT R35, R53, 0x40, R60, 0xf8, !PT ;  /* 0x0000004035237812 */ /* 0x000fe400078ef83c */
[----:B0-----:R-:W-:Y:S01]  /*1a50*/  FMNMX3 R64, R50, -INF , R51, !PT ;  /* 0xff80000032407876 */ /* 0x001fe20007800033 */
[----:B------:R-:W-:Y:S01]  /*1a60*/  IMAD R51, R58, 0x4, R48 ;  /* 0x000000043a337824 */ /* 0x000fe200078e0230 */
[----:B------:R-:W-:-:S03]  /*1a70*/  PRMT R60, RZ, 0x7610, R60 ;  /* 0x00007610ff3c7816 */ /* 0x000fc6000000003c */
[----:B------:R-:W-:Y:S01]  /*1a80*/  FADD R21, -R64, -INF ;  /* 0xff80000040157421 */ /* 0x000fe20000000100 */
[----:B------:R-:W-:Y:S01]  /*1a90*/  IMAD R58, R58, 0x4, R51 ;  /* 0x000000043a3a7824 */ /* 0x000fe200078e0233 */
[-C--:B------:R-:W-:Y:S02]  /*1aa0*/  LEA R52, P3, R51, R55.reuse, 0x1 ;  /* 0x0000003733347211 */ /* 0x080fe400078608ff */
[----:B------:R-:W-:Y:S02]  /*1ab0*/  FMUL R21, R21, 1.4426950216293334961 ;  /* 0x3fb8aa3b15157820 */ /* 0x000fe40000400000 */
[----:B------:R-:W-:Y:S02]  /*1ac0*/  LEA R50, P4, R58, R55, 0x1 ;  /* 0x000000373a327211 */ /* 0x000fe400078808ff */
[-C--:B------:R-:W-:Y:S01]  /*1ad0*/  LEA.HI.X.SX32 R55, R48, R62.reuse, 0x1, P2 ;  /* 0x0000003e30377211 */ /* 0x080fe200010f0eff */
[----:B------:R-:W-:Y:S01]  /*1ae0*/  VIADD R48, R35, UR8 ;  /* 0x0000000823307c36 */ /* 0x000fe20008000000 */
[----:B------:R-:W1:Y:S01]  /*1af0*/  MUFU.EX2 R21, R21 ;  /* 0x0000001500157308 */ /* 0x000e620000000800 */
[----:B------:R-:W-:-:S02]  /*1b00*/  LEA.HI.X.SX32 R53, R51, R62, 0x1, P3 ;  /* 0x0000003e33357211 */ /* 0x000fc400018f0eff */
[----:B------:R-:W-:Y:S02]  /*1b10*/  LEA.HI.X.SX32 R51, R58, R62, 0x1, P4 ;  /* 0x0000003e3a337211 */ /* 0x000fe400020f0eff */
[----:B------:R-:W-:Y:S01]  /*1b20*/  PRMT R62, RZ, 0x7610, R62 ;  /* 0x00007610ff3e7816 */ /* 0x000fe2000000003e */
[----:B-1----:R0:W-:Y:S01]  /*1b30*/  STSM.16.M88 [R48+0x1000], R21 ;  /* 0x0010001530007844 */ /* 0x0021e20000000000 */
[----:B------:R-:W-:Y:S01]  /*1b40*/  BAR.SYNC.DEFER_BLOCKING 0x0 ;  /* 0x0000000000007b1d */ /* 0x000fe20000010000 */
[----:B------:R-:W-:-:S05]  /*1b50*/  PRMT R35, RZ, 0x7610, R35 ;  /* 0x00007610ff237816 */ /* 0x000fca0000000023 */
[----:B------:R-:W2:Y:S04]  /*1b60*/  @P0 LDG.E.U16 R60, desc[UR18][R56.64] ;  /* 0x00000012383c0981 */ /* 0x000ea8000c1e1500 */
[----:B------:R-:W3:Y:S04]  /*1b70*/  @P0 LDG.E.U16 R62, desc[UR18][R52.64] ;  /* 0x00000012343e0981 */ /* 0x000ee8000c1e1500 */
[----:B------:R-:W4:Y:S04]  /*1b80*/  @P0 LDG.E.U16 R67, desc[UR18][R54.64] ;  /* 0x0000001236430981 */ /* 0x000f28000c1e1500 */
[----:B------:R-:W5:Y:S01]  /*1b90*/  @P0 LDG.E.U16 R35, desc[UR18][R50.64] ;  /* 0x0000001232230981 */ /* 0x000f62000c1e1500 */
[--C-:B------:R-:W-:Y:S01]  /*1ba0*/  FADD R58, R6, -R64.reuse ;  /* 0x80000040063a7221 */ /* 0x100fe20000000000 */
[--C-:B------:R-:W-:Y:S01]  /*1bb0*/  FADD R65, R65, -R64.reuse ;  /* 0x8000004041417221 */ /* 0x100fe20000000000 */
[--C-:B------:R-:W-:Y:S01]  /*1bc0*/  FADD R63, R63, -R64.reuse ;  /* 0x800000403f3f7221 */ /* 0x100fe20000000000 */
[--C-:B------:R-:W-:Y:S01]  /*1bd0*/  FADD R49, R49, -R64.reuse ;  /* 0x8000004031317221 */ /* 0x100fe20000000000 */
[----:B------:R-:W-:Y:S01]  /*1be0*/  FMUL R66, R58, 1.4426950216293334961 ;  /* 0x3fb8aa3b3a427820 */ /* 0x000fe20000400000 */
[--C-:B------:R-:W-:Y:S01]  /*1bf0*/  FADD R58, R7, -R64.reuse ;  /* 0x80000040073a7221 */ /* 0x100fe20000000000 */
[----:B------:R-:W-:Y:S01]  /*1c00*/  FMUL R65, R65, 1.4426950216293334961 ;  /* 0x3fb8aa3b41417820 */ /* 0x000fe20000400000 */
[----:B------:R-:W-:Y:S01]  /*1c10*/  FMUL R63, R63, 1.4426950216293334961 ;  /* 0x3fb8aa3b3f3f7820 */ /* 0x000fe20000400000 */
[----:B------:R-:W-:Y:S01]  /*1c20*/  MUFU.EX2 R7, R66 ;  /* 0x0000004200077308 */ /* 0x000fe20000000800 */
[----:B------:R-:W-:Y:S01]  /*1c30*/  FMUL R68, R58, 1.4426950216293334961 ;  /* 0x3fb8aa3b3a447820 */ /* 0x000fe20000400000 */
[--C-:B------:R-:W-:Y:S01]  /*1c40*/  FADD R58, R8, -R64.reuse ;  /* 0x80000040083a7221 */ /* 0x100fe20000000000 */
[----:B------:R-:W-:Y:S01]  /*1c50*/  FMUL R71, R49, 1.4426950216293334961 ;  /* 0x3fb8aa3b31477820 */ /* 0x000fe20000400000 */
[--C-:B------:R-:W-:Y:S01]  /*1c60*/  FADD R49, R22, -R64.reuse ;  /* 0x8000004016317221 */ /* 0x100fe20000000000 */
[--C-:B------:R-:W-:Y:S01]  /*1c70*/  FADD R4, R4, -R64.reuse ;  /* 0x8000004004047221 */ /* 0x100fe20000000000 */
[----:B------:R-:W-:Y:S01]  /*1c80*/  FMUL R69, R58, 1.4426950216293334961 ;  /* 0x3fb8aa3b3a457820 */ /* 0x000fe20000400000 */
[--C-:B------:R-:W-:Y:S01]  /*1c90*/  FADD R58, R9, -R64.reuse ;  /* 0x80000040093a7221 */ /* 0x100fe20000000000 */
[----:B------:R1:W-:Y:S01]  /*1ca0*/  MUFU.EX2 R6, R65 ;  /* 0x0000004100067308 */ /* 0x0003e20000000800 */
        /* <DEDUP_REMOVED lines=8> */
[----:B-1----:R-:W-:Y:S01]  /*1d30*/  FMUL R65, R58, 1.4426950216293334961 ;  /* 0x3fb8aa3b3a417820 */ /* 0x002fe20000400000 */
[--C-:B------:R-:W-:Y:S01]  /*1d40*/  FADD R58, R11, -R64.reuse ;  /* 0x800000400b3a7221 */ /* 0x100fe20000000000 */
[----:B------:R-:W-:Y:S01]  /*1d50*/  FMUL R27, R27, 1.4426950216293334961 ;  /* 0x3fb8aa3b1b1b7820 */ /* 0x000fe20000400000 */
[----:B------:R-:W-:Y:S01]  /*1d60*/  FMUL R28, R28, 1.4426950216293334961 ;  /* 0x3fb8aa3b1c1c7820 */ /* 0x000fe20000400000 */
[--C-:B------:R-:W-:Y:S01]  /*1d70*/  FADD R29, R29, -R64.reuse ;  /* 0x800000401d1d7221 */ /* 0x100fe20000000000 */
[----:B------:R-:W-:Y:S01]  /*1d80*/  FMUL R66, R58, 1.4426950216293334961 ;  /* 0x3fb8aa3b3a427820 */ /* 0x000fe20000400000 */
[--C-:B------:R-:W-:Y:S01]  /*1d90*/  FADD R58, R12, -R64.reuse ;  /* 0x800000400c3a7221 */ /* 0x100fe20000000000 */
[----:B------:R1:W-:Y:S01]  /*1da0*/  MUFU.EX2 R9, R69 ;  /* 0x0000004500097308 */ /* 0x0003e20000000800 */
[----:B------:R-:W-:Y:S01]  /*1db0*/  FMUL R29, R29, 1.4426950216293334961 ;  /* 0x3fb8aa3b1d1d7820 */ /* 0x000fe20000400000 */
[--C-:B------:R-:W-:Y:S01]  /*1dc0*/  FADD R30, R30, -R64.reuse ;  /* 0x800000401e1e7221 */ /* 0x100fe20000000000 */
[----:B0-----:R-:W-:Y:S01]  /*1dd0*/  FMUL R68, R58, 1.4426950216293334961 ;  /* 0x3fb8aa3b3a447820 */ /* 0x001fe20000400000 */
        /* <DEDUP_REMOVED lines=9> */
[----:B------:R-:W-:Y:S01]  /*1e70*/  FADD R33, R33, -R64 ;  /* 0x8000004021217221 */ /* 0x000fe20000000000 */
[----:B------:R-:W-:-:S02]  /*1e80*/  UIADD3 UR11, UPT, UPT, UR6, 0x50, URZ ;  /* 0x00000050060b7890 */ /* 0x000fc4000fffe0ff */
[----:B------:R-:W1:Y:S01]  /*1e90*/  MUFU.EX2 R63, R63 ;  /* 0x0000003f003f7308 */ /* 0x000e620000000800 */
[----:B0-----:R-:W-:Y:S01]  /*1ea0*/  FMUL R70, R58, 1.4426950216293334961 ;  /* 0x3fb8aa3b3a467820 */ /* 0x001fe20000400000 */
[----:B------:R-:W-:Y:S01]  /*1eb0*/  FADD R58, R15, -R64 ;  /* 0x800000400f3a7221 */ /* 0x000fe20000000000 */
[----:B------:R-:W-:Y:S01]  /*1ec0*/  FMUL R33, R33, 1.4426950216293334961 ;  /* 0x3fb8aa3b21217820 */ /* 0x000fe20000400000 */
[----:B------:R-:W-:-:S04]  /*1ed0*/  UIADD3 UR12, UPT, UPT, UR16, UR11, URZ ;  /* 0x0000000b100c7290 */ /* 0x000fc8000fffe0ff */
[----:B------:R0:W1:Y:S01]  /*1ee0*/  MUFU.EX2 R11, R65 ;  /* 0x00000041000b7308 */ /* 0x0000620000000800 */
[----:B------:R-:W-:-:S07]  /*1ef0*/  ULEA UR12, UR17, UR12, 0x12 ;  /* 0x0000000c110c7291 */ /* 0x000fce000f8e90ff */
[----:B------:R1:W1:Y:S01]  /*1f00*/  MUFU.EX2 R12, R66 ;  /* 0x00000042000c7308 */ /* 0x0002620000000800 */
[----:B0-----:R-:W-:Y:S01]  /*1f10*/  FMUL R65, R58, 1.4426950216293334961 ;  /* 0x3fb8aa3b3a417820 */ /* 0x001fe20000400000 */
[----:B------:R-:W-:-:S06]  /*1f20*/  FADD R58, R16, -R64 ;  /* 0x80000040103a7221 */ /* 0x000fcc0000000000 */
[----:B------:R0:W0:Y:S01]  /*1f30*/  MUFU.EX2 R13, R68 ;  /* 0x00000044000d7308 */ /* 0x0000220000000800 */
[----:B-1----:R-:W-:Y:S01]  /*1f40*/  FMUL R66, R58, 1.4426950216293334961 ;  /* 0x3fb8aa3b3a427820 */ /* 0x002fe20000400000 */
[----:B------:R-:W-:-:S06]  /*1f50*/  FADD R58, R17, -R64 ;  /* 0x80000040113a7221 */ /* 0x000fcc0000000000 */
[----:B------:R-:W-:Y:S01]  /*1f60*/  MUFU.EX2 R22, R71 ;  /* 0x0000004700167308 */ /* 0x000fe20000000800 */
[----:B0-----:R-:W-:Y:S01]  /*1f70*/  FMUL R68, R58, 1.4426950216293334961 ;  /* 0x3fb8aa3b3a447820 */ /* 0x001fe20000400000 */
[----:B------:R-:W-:-:S06]  /*1f80*/  FADD R58, R18, -R64 ;  /* 0x80000040123a7221 */ /* 0x000fcc0000000000 */
[----:B------:R0:W-:Y:S08]  /*1f90*/  MUFU.EX2 R18, R68 ;  /* 0x0000004400127308 */ /* 0x0001f00000000800 */
[----:B------:R1:W1:Y:S01]  /*1fa0*/  MUFU.EX2 R14, R69 ;  /* 0x00000045000e7308 */ /* 0x0002620000000800 */
[----:B0-----:R-:W-:-:S04]  /*1fb0*/  FADD R68, R63, R6 ;  /* 0x000000063f447221 */ /* 0x001fc80000000000 */
[----:B------:R-:W-:-:S03]  /*1fc0*/  FADD R73, R7, R68 ;  /* 0x0000004407497221 */ /* 0x000fc60000000000 */
[----:B------:R0:W0:Y:S01]  /*1fd0*/  MUFU.EX2 R15, R70 ;  /* 0x00000046000f7308 */ /* 0x0000220000000800 */
[----:B------:R-:W-:Y:S01]  /*1fe0*/  FADD R68, R8, R73 ;  /* 0x0000004908447221 */ /* 0x000fe20000000000 */
[----:B-1----:R-:W-:Y:S01]  /*1ff0*/  FMUL R69, R58, 1.4426950216293334961 ;  /* 0x3fb8aa3b3a457820 */ /* 0x002fe20000400000 */
[----:B------:R-:W-:Y:S02]  /*2000*/  FADD R58, R19, -R64 ;  /* 0x80000040133a7221 */ /* 0x000fe40000000000 */
[----:B------:R-:W-:-:S03]  /*2010*/  FADD R71, R9, R68 ;  /* 0x0000004409477221 */ /* 0x000fc60000000000 */
[----:B------:R-:W1:Y:S01]  /*2020*/  MUFU.EX2 R16, R65 ;  /* 0x0000004100107308 */ /* 0x000e620000000800 */
[----:B------:R-:W-:Y:S01]  /*2030*/  FADD R68, R10, R71 ;  /* 0x000000470a447221 */ /* 0x000fe20000000000 */
[----:B0-----:R-:W-:Y:S01]  /*2040*/  FMUL R70, R58, 1.4426950216293334961 ;  /* 0x3fb8aa3b3a467820 */ /* 0x001fe20000400000 */
[----:B------:R-:W-:Y:S02]  /*2050*/  FADD R58, R20, -R64 ;  /* 0x80000040143a7221 */ /* 0x000fe40000000000 */
[----:B------:R-:W-:Y:S02]  /*2060*/  FADD R71, R11, R68 ;  /* 0x000000440b477221 */ /* 0x000fe40000000000 */
[----:B------:R-:W-:Y:S01]  /*2070*/  FMUL R58, R58, 1.4426950216293334961 ;  /* 0x3fb8aa3b3a3a7820 */ /* 0x000fe20000400000 */
[----:B------:R-:W0:Y:S01]  /*2080*/  MUFU.EX2 R17, R66 ;  /* 0x0000004200117308 */ /* 0x000e220000000800 */
[----:B------:R-:W-:-:S04]  /*2090*/  FADD R68, R12, R71 ;  /* 0x000000470c447221 */ /* 0x000fc80000000000 */
[----:B------:R-:W-:-:S03]  /*20a0*/  FADD R71, R13, R68 ;  /* 0x000000440d477221 */ /* 0x000fc60000000000 */
[----:B------:R0:W-:Y:S01]  /*20b0*/  MUFU.EX2 R65, R58 ;  /* 0x0000003a00417308 */ /* 0x0001e20000000800 */
[----:B------:R-:W-:-:S04]  /*20c0*/  FADD R68, R14, R71 ;  /* 0x000000470e447221 */ /* 0x000fc80000000000 */
[----:B------:R-:W-:-:S03]  /*20d0*/  FADD R71, R15, R68 ;  /* 0x000000440f477221 */ /* 0x000fc60000000000 */
[----:B------:R-:W1:Y:S01]  /*20e0*/  MUFU.EX2 R19, R69 ;  /* 0x0000004500137308 */ /* 0x000e620000000800 */
[----:B0-----:R-:W-:Y:S01]  /*20f0*/  FMUL R58, R4, 1.4426950216293334961 ;  /* 0x3fb8aa3b043a7820 */ /* 0x001fe20000400000 */
[----:B------:R-:W-:Y:S01]  /*2100*/  FADD R4, R23, -R64 ;  /* 0x8000004017047221 */ /* 0x000fe20000000000 */
[----:B-1----:R-:W-:-:S05]  /*2110*/  FADD R68, R16, R71 ;  /* 0x0000004710447221 */ /* 0x002fca0000000000 */
[----:B------:R0:W-:Y:S08]  /*2120*/  MUFU.EX2 R66, R49 ;  /* 0x0000003100427308 */ /* 0x0001f00000000800 */
[----:B------:R-:W1:Y:S01]  /*2130*/  MUFU.EX2 R20, R70 ;  /* 0x0000004600147308 */ /* 0x000e620000000800 */
[----:B0-----:R-:W-:Y:S01]  /*2140*/  FMUL R49, R4, 1.4426950216293334961 ;  /* 0x3fb8aa3b04317820 */ /* 0x001fe20000400000 */
[----:B------:R-:W-:-:S06]  /*2150*/  FADD R4, R24, -R64 ;  /* 0x8000004018047221 */ /* 0x000fcc0000000000 */
[----:B------:R0:W-:Y:S08]  /*2160*/  MUFU.EX2 R24, R49 ;  /* 0x0000003100187308 */ /* 0x0001f00000000800 */
[----:B------:R1:W1:Y:S01]  /*2170*/  MUFU.EX2 R69, R5 ;  /* 0x0000000500457308 */ /* 0x0002620000000800 */
[----:B0-----:R-:W-:-:S04]  /*2180*/  FADD R49, R17, R68 ;  /* 0x0000004411317221 */ /* 0x001fc80000000000 */
[----:B------:R-:W-:Y:S01]  /*2190*/  FADD R70, R18, R49 ;  /* 0x0000003112467221 */ /* 0x000fe20000000000 */
[----:B------:R-:W-:Y:S02]  /*21a0*/  LOP3.LUT R49, R34, 0x1f0, RZ, 0xc0, !PT ;  /* 0x000001f022317812 */ /* 0x000fe400078ec0ff */
[----:B------:R0:W0:Y:S01]  /*21b0*/  MUFU.EX2 R23, R58 ;  /* 0x0000003a00177308 */ /* 0x0000220000000800 */
[----:B-1----:R-:W-:Y:S01]  /*21c0*/  FMUL R5, R4, 1.4426950216293334961 ;  /* 0x3fb8aa3b04057820 */ /* 0x002fe20000400000 */
[----:B------:R-:W-:-:S06]  /*21d0*/  FADD R4, R25, -R64 ;  /* 0x8000004019047221 */ /* 0x000fcc0000000000 */
[----:B------:R1:W0:Y:S02]  /*21e0*/  MUFU.EX2 R25, R5 ;  /* 0x0000000500197308 */ /* 0x0002240000000800 */
[----:B0-----:R-:W-:Y:S01]  /*21f0*/  FMUL R58, R4, 1.4426950216293334961 ;  /* 0x3fb8aa3b043a7820 */ /* 0x001fe20000400000 */
[----:B------:R-:W-:-:S04]  /*2200*/  FADD R4, R26, -R64 ;  /* 0x800000401a047221 */ /* 0x000fc80000000000 */
[----:B------:R-:W-:Y:S01]  /*2210*/  FMUL R4, R4, 1.4426950216293334961 ;  /* 0x3fb8aa3b04047820 */ /* 0x000fe20000400000 */
[----:B------:R0:W0:Y:S01]  /*2220*/  MUFU.EX2 R26, R58 ;  /* 0x0000003a001a7308 */ /* 0x0000220000000800 */
[----:B-1----:R-:W-:Y:S02]  /*2230*/  FADD R5, R19, R70 ;  /* 0x0000004613057221 */ /* 0x002fe40000000000 */
[----:B------:R1:W1:Y:S05]  /*2240*/  LDSM.16.M88 R70, [R49+UR8+0x1000] ;  /* 0x001000083146783b */ /* 0x00026a0008000000 */
[----:B------:R0:W1:Y:S02]  /*2250*/  MUFU.EX2 R68, R4 ;  /* 0x0000000400447308 */ /* 0x0000640000000800 */
[----:B0-----:R-:W-:-:S04]  /*2260*/  FADD R58, R20, R5 ;  /* 0x00000005143a7221 */ /* 0x001fc80000000000 */
[----:B------:R-:W-:Y:S02]  /*2270*/  FADD R5, R65, R58 ;  /* 0x0000003a41057221 */ /* 0x000fe40000000000 */
[----:B------:R-:W0:Y:S02]  /*2280*/  MUFU.EX2 R27, R27 ;  /* 0x0000001b001b7308 */ /* 0x000e240000000800 */
[----:B------:R-:W-:Y:S01]  /*2290*/  FADD R5, R22, R5 ;  /* 0x0000000516057221 */ /* 0x000fe20000000000 */
[----:B------:R-:W-:-:S03]  /*22a0*/  LOP3.LUT R4, R0, 0xc0, RZ, 0xc0, !PT ;  /* 0x000000c000047812 */ /* 0x000fc600078ec0ff */
[----:B------:R-:W-:Y:S01]  /*22b0*/  FADD R58, R66, R5 ;  /* 0x00000005423a7221 */ /* 0x000fe20000000000 */
[----:B------:R-:W-:Y:S01]  /*22c0*/  SHF.R.U32.HI R4, RZ, 0x2, R4 ;  /* 0x00000002ff047819 */ /* 0x000fe20000011604 */
[----:B------:R-:W0:Y:S02]  /*22d0*/  MUFU.EX2 R28, R28 ;  /* 0x0000001c001c7308 */ /* 0x000e240000000800 */
[----:B------:R-:W-:Y:S01]  /*22e0*/  FADD R58, R69, R58 ;  /* 0x0000003a453a7221 */ /* 0x000fe20000000000 */
[----:B------:R-:W-:Y:S01]  /*22f0*/  LOP3.LUT R59, R4, 0x1fe, R59, 0x78, !PT ;  /* 0x000001fe043b7812 */ /* 0x000fe200078e783b */
[----:B------:R-:W-:Y:S02]  /*2300*/  BAR.SYNC.DEFER_BLOCKING 0x0 ;  /* 0x0000000000007b1d */ /* 0x000fe40000010000 */
[----:B------:R-:W-:Y:S01]  /*2310*/  FADD R5, R23, R58 ;  /* 0x0000003a17057221 */ /* 0x000fe20000000000 */
[----:B------:R-:W-:-:S03]  /*2320*/  LOP3.LUT R58, R59, 0x40, RZ, 0x3c, !PT ;  /* 0x000000403b3a7812 */ /* 0x000fc600078e3cff */
[----:B------:R-:W-:Y:S01]  /*2330*/  FADD R4, R24, R5 ;  /* 0x0000000518047221 */ /* 0x000fe20000000000 */
[----:B------:R-:W0:Y:S03]  /*2340*/  MUFU.EX2 R29, R29 ;  /* 0x0000001d001d7308 */ /* 0x000e260000000800 */
[----:B------:R-:W-:-:S04]  /*2350*/  FADD R5, R25, R4 ;  /* 0x0000000419057221 */ /* 0x000fc80000000000 */
[----:B------:R-:W-:Y:S01]  /*2360*/  FADD R5, R26, R5 ;  /* 0x000000051a057221 */ /* 0x000fe20000000000 */
[----:B------:R-:W0:Y:S03]  /*2370*/  MUFU.EX2 R30, R30 ;  /* 0x0000001e001e7308 */ /* 0x000e260000000800 */
[----:B-1----:R-:W-:-:S04]  /*2380*/  FADD R4, R68, R5 ;  /* 0x0000000544047221 */ /* 0x002fc80000000000 */
[----:B0-----:R-:W-:Y:S01]  /*2390*/  FADD R5, R27, R4 ;  /* 0x000000041b057221 */ /* 0x001fe20000000000 */
[----:B------:R-:W0:Y:S01]  /*23a0*/  MUFU.EX2 R71, R32 ;  /* 0x0000002000477308 */ /* 0x000e220000000800 */
[----:B------:R-:W-:Y:S02]  /*23b0*/  F2FP.BF16.F32.PACK_AB R4, R6, R63 ;  /* 0x0000003f0604723e */ /* 0x000fe400000010ff */
[----:B------:R-:W-:Y:S01]  /*23c0*/  FADD R34, R28, R5 ;  /* 0x000000051c227221 */ /* 0x000fe20000000000 */
[----:B------:R-:W-:Y:S02]  /*23d0*/  F2FP.BF16.F32.PACK_AB R5, R8, R7 ;  /* 0x000000070805723e */ /* 0x000fe400000010ff */
[----:B------:R-:W-:Y:S01]  /*23e0*/  F2FP.BF16.F32.PACK_AB R8, R14, R13 ;  /* 0x0000000d0e08723e */ /* 0x000fe200000010ff */
[----:B------:R-:W-:Y:S01]  /*23f0*/  FADD R63, R29, R34 ;  /* 0x000000221d3f7221 */ /* 0x000fe20000000000 */
[----:B------:R-:W1:Y:S01]  /*2400*/  MUFU.EX2 R31, R31 ;  /* 0x0000001f001f7308 */ /* 0x000e620000000800 */
[----:B------:R-:W-:-:S02]  /*2410*/  F2FP.BF16.F32.PACK_AB R6, R10, R9 ;  /* 0x000000090a06723e */ /* 0x000fc400000010ff */
[----:B------:R-:W-:Y:S01]  /*2420*/  FADD R14, R30, R63 ;  /* 0x0000003f1e0e7221 */ /* 0x000fe20000000000 */
[----:B------:R-:W-:Y:S02]  /*2430*/  F2FP.BF16.F32.PACK_AB R9, R16, R15 ;  /* 0x0000000f1009723e */ /* 0x000fe400000010ff */
[----:B------:R-:W-:Y:S02]  /*2440*/  F2FP.BF16.F32.PACK_AB R10, R18, R17 ;  /* 0x00000011120a723e */ /* 0x000fe400000010ff */
[----:B------:R-:W1:Y:S01]  /*2450*/  MUFU.EX2 R32, R33 ;  /* 0x0000002100207308 */ /* 0x000e620000000800 */
[----:B0-----:R-:W-:Y:S01]  /*2460*/  FADD R16, R71, R14 ;  /* 0x0000000e47107221 */ /* 0x001fe20000000000 */
[----:B------:R-:W-:Y:S02]  /*2470*/  F2FP.BF16.F32.PACK_AB R7, R12, R11 ;  /* 0x0000000b0c07723e */ /* 0x000fe400000010ff */
[----:B------:R-:W-:Y:S02]  /*2480*/  F2FP.BF16.F32.PACK_AB R11, R20, R19 ;  /* 0x00000013140b723e */ /* 0x000fe400000010ff */
[----:B------:R-:W-:-:S02]  /*2490*/  F2FP.BF16.F32.PACK_AB R14, R24, R23 ;  /* 0x00000017180e723e */ /* 0x000fc400000010ff */
[----:B------:R-:W-:Y:S01]  /*24a0*/  F2FP.BF16.F32.PACK_AB R12, R22, R65 ;  /* 0x00000041160c723e */ /* 0x000fe200000010ff */
[----:B-1----:R-:W-:Y:S01]  /*24b0*/  FADD R17, R31, R16 ;  /* 0x000000101f117221 */ /* 0x002fe20000000000 */
[----:B------:R-:W-:Y:S02]  /*24c0*/  F2FP.BF16.F32.PACK_AB R13, R69, R66 ;  /* 0x00000042450d723e */ /* 0x000fe400000010ff */
[----:B------:R-:W-:Y:S02]  /*24d0*/  F2FP.BF16.F32.PACK_AB R15, R26, R25 ;  /* 0x000000191a0f723e */ /* 0x000fe400000010ff */
[----:B------:R-:W-:Y:S02]  /*24e0*/  F2FP.BF16.F32.PACK_AB R16, R27, R68 ;  /* 0x000000441b10723e */ /* 0x000fe400000010ff */
[----:B------:R-:W-:Y:S01]  /*24f0*/  F2FP.BF16.F32.PACK_AB R18, R71, R30 ;  /* 0x0000001e4712723e */ /* 0x000fe200000010ff */
[----:B------:R-:W-:Y:S01]  /*2500*/  FADD R20, R32, R17 ;  /* 0x0000001120147221 */ /* 0x000fe20000000000 */
[----:B------:R-:W-:-:S02]  /*2510*/  F2FP.BF16.F32.PACK_AB R17, R29, R28 ;  /* 0x0000001c1d11723e */ /* 0x000fc400000010ff */
[----:B------:R-:W-:Y:S02]  /*2520*/  F2FP.BF16.F32.PACK_AB R19, R32, R31 ;  /* 0x0000001f2013723e */ /* 0x000fe400000010ff */
[----:B------:R0:W1:Y:S04]  /*2530*/  SHFL.BFLY PT, R23, R20, 0x10, 0x1f ;  /* 0x0e001f0014177f89 */ /* 0x00006800000e0000 */
[----:B--2---:R0:W-:Y:S04]  /*2540*/  STS.U16 [R59+UR8+0x1000], R60 ;  /* 0x0010003c3b007988 */ /* 0x0041e80008000408 */
[----:B---3--:R0:W-:Y:S04]  /*2550*/  STS.U16 [R59+UR8+0x1400], R62 ;  /* 0x0014003e3b007988 */ /* 0x0081e80008000408 */
[----:B----4-:R0:W-:Y:S04]  /*2560*/  STS.U16 [R58+UR8+0x1200], R67 ;  /* 0x001200433a007988 */ /* 0x0101e80008000408 */
[----:B-----5:R0:W-:Y:S01]  /*2570*/  STS.U16 [R58+UR8+0x1600], R35 ;  /* 0x001600233a007988 */ /* 0x0201e20008000408 */
[----:B------:R-:W-:Y:S05]  /*2580*/  @!P0 BRA `(.L_x_9) ;  /* 0x0000000000088947 */ /* 0x000fea0003800000 */
[----:B------:R2:W-:Y:S01]  /*2590*/  STTM.16dp32bit_t0_t15.x16 tmem[UR12], R4 ;  /* 0x00000004000079ed */ /* 0x0005e20008a0000c */
[----:B------:R2:W-:Y:S02]  /*25a0*/  STTM.16dp32bit_t16_t31.x16 tmem[UR12+0x10], R4 ;  /* 0x00001004000079ed */ /* 0x0005e40008a2000c */
.L_x_9:
[----:B------:R-:W3:Y:S02]  /*25b0*/  FENCE.VIEW.ASYNC.T ;  /* 0x00000000000073c6 */ /* 0x000ee40000000200 */
[----:B---3--:R-:W-:Y:S06]  /*25c0*/  BAR.SYNC.DEFER_BLOCKING 0x0 ;  /* 0x0000000000007b1d */ /* 0x008fec0000010000 */
[----:B--2---:R-:W2:Y:S01]  /*25d0*/  LDTM.x8 R4, tmem[UR9] ;  /* 0x00000009000479ee */ /* 0x004ea200081c0000 */
[----:B------:R-:W-:Y:S01]  /*25e0*/  NOP ;  /* 0x0000000000007918 */ /* 0x000fe20000000000 */
[----:B------:R-:W-:Y:S05]  /*25f0*/  @!P0 BRA `(.L_x_10) ;  /* 0x0000000000248947 */ /* 0x000fea0003800000 */
[C---:B--2---:R-:W-:Y:S01]  /*2600*/  FMUL R4, R70.reuse, R4 ;  /* 0x0000000446047220 */ /* 0x044fe20000400000 */
[C---:B------:R-:W-:Y:S01]  /*2610*/  FMUL R5, R70.reuse, R5 ;  /* 0x0000000546057220 */ /* 0x040fe20000400000 */
[C---:B------:R-:W-:Y:S01]  /*2620*/  FMUL R6, R70.reuse, R6 ;  /* 0x0000000646067220 */ /* 0x040fe20000400000 */
[C---:B------:R-:W-:Y:S01]  /*2630*/  FMUL R7, R70.reuse, R7 ;  /* 0x0000000746077220 */ /* 0x040fe20000400000 */
[C---:B------:R-:W-:Y:S01]  /*2640*/  FMUL R8, R70.reuse, R8 ;  /* 0x0000000846087220 */ /* 0x040fe20000400000 */
[C---:B------:R-:W-:Y:S01]  /*2650*/  FMUL R9, R70.reuse, R9 ;  /* 0x0000000946097220 */ /* 0x040fe20000400000 */
[C---:B------:R-:W-:Y:S01]  /*2660*/  FMUL R10, R70.reuse, R10 ;  /* 0x0000000a460a7220 */ /* 0x040fe20000400000 */
[----:B------:R-:W-:-:S04]  /*2670*/  FMUL R11, R70, R11 ;  /* 0x0000000b460b7220 */ /* 0x000fc80000400000 */
[----:B------:R3:W-:Y:S03]  /*2680*/  STTM.x8 tmem[UR9], R4 ;  /* 0x00000004000079ed */ /* 0x0007e600081c0009 */
.L_x_10:
[----:B--2---:R-:W2:Y:S02]  /*2690*/  FENCE.VIEW.ASYNC.T ;  /* 0x00000000000073c6 */ /* 0x004ea40000000200 */
[----:B--2---:R-:W-:Y:S01]  /*26a0*/  BAR.SYNC.DEFER_BLOCKING 0x0 ;  /* 0x0000000000007b1d */ /* 0x004fe20000010000 */
[----:B01----:R-:W-:Y:S01]  /*26b0*/  FADD R20, R20, R23 ;  /* 0x0000001714147221 */ /* 0x003fe20000000000 */
[----:B------:R-:W-:Y:S01]  /*26c0*/  UIADD3 UR16, UPT, UPT, UR8, 0x2800, URZ ;  /* 0x0000280008107890 */ /* 0x000fe2000fffe0ff */
[----:B------:R-:W-:Y:S02]  /*26d0*/  FSEL R64, R64, -INF , P0 ;  /* 0xff80000040407808 */ /* 0x000fe40000000000 */
[----:B------:R-:W-:-:S05]  /*26e0*/  FADD R20, R21, R20 ;  /* 0x0000001415147221 */ /* 0x000fca0000000000 */
[----:B------:R-:W-:Y:S01]  /*26f0*/  FSEL R60, R20, 1, P0 ;  /* 0x3f800000143c7808 */ /* 0x000fe20000000000 */
[----:B------:R0:W-:Y:S06]  /*2700*/  MEMBAR.ALL.CTA ;  /* 0x0000000000007992 */ /* 0x0001ec0000008000 */
[----:B0-----:R-:W0:Y:S02]  /*2710*/  FENCE.VIEW.ASYNC.S ;  /* 0x00000000000073c6 */ /* 0x001e240000000000 */
[----:B0-----:R-:W-:Y:S06]  /*2720*/  BAR.SYNC.DEFER_BLOCKING 0x0 ;  /* 0x0000000000007b1d */ /* 0x001fec0000010000 */
[----:B------:R-:W-:Y:S05]  /*2730*/  @!P1 BRA `(.L_x_11) ;  /* 0x0000000000889947 */ /* 0x000fea0003800000 */
[----:B------:R-:W-:Y:S01]  /*2740*/  UIADD3 UR4, UPT, UPT, UR8, 0x1000, URZ ;  /* 0x0000100008047890 */ /* 0x000fe2000fffe0ff */
[----:B------:R-:W-:Y:S01]  /*2750*/  BSSY.RECONVERGENT B0, `(.L_x_12) ;  /* 0x000001f000007945 */ /* 0x000fe20003800200 */
[----:B------:R-:W-:Y:S02]  /*2760*/  ELECT P0, URZ, PT ;  /* 0x0000000000ff782f */ /* 0x000fe40003800000 */
[----:B------:R-:W-:Y:S02]  /*2770*/  USHF.R.U32.HI UR4, URZ, 0x4, UR4 ;  /* 0x00000004ff047899 */ /* 0x000fe40008011604 */
[----:B------:R-:W-:Y:S02]  /*2780*/  UIADD3 UR5, UPT, UPT, UR6, 0x60, URZ ;  /* 0x0000006006057890 */ /* 0x000fe4000fffe0ff */
[----:B------:R-:W-:Y:S02]  /*2790*/  USGXT.U32 UR14, UR4, 0xe ;  /* 0x0000000e040e789a */ /* 0x000fe40008000000 */
[----:B------:R-:W-:-:S02]  /*27a0*/  UIADD3 UR17, UPT, UPT, UR6, 0x68, URZ ;  /* 0x0000006806117890 */ /* 0x000fc4000fffe0ff */
[----:B------:R-:W-:Y:S01]  /*27b0*/  UIADD3 UR30, UP1, UPT, UR14, 0x2, URZ ;  /* 0x000000020e1e7890 */ /* 0x000fe2000ff3e0ff */
[----:B------:R-:W-:Y:S01]  /*27c0*/  UMOV UR4, URZ ;  /* 0x000000ff00047c82 */ /* 0x000fe20008000000 */
[----:B------:R-:W-:Y:S02]  /*27d0*/  UMOV UR32, 0x0 ;  /* 0x0000000000207882 */ /* 0x000fe40000000000 */
[----:B------:R-:W-:Y:S02]  /*27e0*/  UIADD3.X UR31, UPT, UPT, UR4, 0x40004040, URZ, UP1, !UPT ;  /* 0x40004040041f7890 */ /* 0x000fe40008ffe4ff */
[----:B------:R-:W-:Y:S02]  /*27f0*/  UIADD3 UR4, UPT, UPT, UR6, 0x58, URZ ;  /* 0x0000005806047890 */ /* 0x000fe4000fffe0ff */
[----:B------:R-:W-:Y:S02]  /*2800*/  UIADD3.64 UR26, UPT, UPT, UR30, 0x2, URZ ;  /* 0x000000021e1a7897 */ /* 0x000fe4000fffe0ff */
[----:B------:R-:W-:Y:S01]  /*2810*/  UIADD3.64 UR28, UPT, UPT, UR30, 0x4, URZ ;  /* 0x000000041e1c7897 */ /* 0x000fe2000fffe0ff */
[----:B------:R-:W-:Y:S01]  /*2820*/  UMOV UR33, 0x8040490 ;  /* 0x0804049000217882 */ /* 0x000fe20000000000 */
[----:B------:R-:W-:Y:S01]  /*2830*/  UMOV UR15, 0x40004040 ;  /* 0x40004040000f7882 */ /* 0x000fe20000000000 */
[----:B------:R-:W-:Y:S01]  /*2840*/  UMOV UR34, 0x0 ;  /* 0x0000000000227882 */ /* 0x000fe20000000000 */
[----:B------:R-:W-:Y:S01]  /*2850*/  UMOV UR35, 0x8040490 ;  /* 0x0804049000237882 */ /* 0x000fe20000000000 */
[----:B------:R-:W-:Y:S01]  /*2860*/  UMOV UR36, 0x0 ;  /* 0x0000000000247882 */ /* 0x000fe20000000000 */
[----:B------:R-:W-:Y:S01]  /*2870*/  UMOV UR37, 0x8040490 ;  /* 0x0804049000257882 */ /* 0x000fe20000000000 */
[----:B------:R0:W-:Y:S01]  /*2880*/  UTCHMMA tmem[UR11], gdesc[UR14], tmem[UR6], tmem[UR32], idesc[UR33], UPT ;  /* 0x00ff200e0b0079ea */ /* 0x0001e2000b800006 */
[----:B------:R-:W-:Y:S01]  /*2890*/  UMOV UR38, 0x0 ;  /* 0x0000000000267882 */ /* 0x000fe20000000000 */
[----:B------:R-:W-:Y:S01]  /*28a0*/  UMOV UR39, 0x8040490 ;  /* 0x0804049000277882 */ /* 0x000fe20000000000 */
[----:B------:R0:W-:Y:S01]  /*28b0*/  UTCHMMA tmem[UR4], gdesc[UR30], tmem[UR6], tmem[UR34], idesc[UR35], UPT ;  /* 0x00ff221e040079ea */ /* 0x0001e2000b800006 */
[----:B------:R0:W-:Y:S01]  /*28c0*/  UTCHMMA tmem[UR5], gdesc[UR26], tmem[UR6], tmem[UR36], idesc[UR37], UPT ;  /* 0x00ff241a050079ea */ /* 0x0001e2000b800006 */
[----:B------:R0:W-:Y:S01]  /*28d0*/  UTCHMMA tmem[UR17], gdesc[UR28], tmem[UR6], tmem[UR38], idesc[UR39], UPT ;  /* 0x00ff261c110079ea */ /* 0x0001e2000b800006 */
[----:B------:R-:W-:Y:S05]  /*28e0*/  @!P0 BRA `(.L_x_13) ;  /* 0x0000000000148947 */ /* 0x000fea0003800000 */
[----:B0-----:R-:W-:Y:S01]  /*28f0*/  UMOV UR4, UR16 ;  /* 0x0000001000047c82 */ /* 0x001fe20008000000 */
[----:B------:R-:W-:Y:S02]  /*2900*/  UMOV UR5, URZ ;  /* 0x000000ff00057c82 */ /* 0x000fe40008000000 */
[----:B------:R-:W-:Y:S02]  /*2910*/  UMOV UR4, UR4 ;  /* 0x0000000400047c82 */ /* 0x000fe40008000000 */
[----:B------:R1:W-:Y:S01]  /*2920*/  UTCBAR [UR4], URZ ;  /* 0x000000ff040073e9 */ /* 0x0003e200080000ff */
[----:B------:R-:W-:Y:S02]  /*2930*/  NOP ;  /* 0x0000000000007918 */ /* 0x000fe40000000000 */
.L_x_13:
[----:B01----:R-:W-:Y:S05]  /*2940*/  BSYNC.RECONVERGENT B0 ;  /* 0x0000000000007941 */ /* 0x003fea0003800200 */
.L_x_12:
[----:B------:R-:W-:Y:S05]  /*2950*/  BRA `(.L_x_14) ;  /* 0x0000000000087947 */ /* 0x000fea0003800000 */
.L_x_11:
[----:B------:R-:W-:-:S13]  /*2960*/  ISETP.GE.AND P0, PT, R39, RZ, PT ;  /* 0x000000ff2700720c */ /* 0x000fda0003f06270 */
[----:B------:R-:W-:Y:S05]  /*2970*/  @!P0 BRA `(.L_x_15) ;  /* 0x0000001c00d08947 */ /* 0x000fea0003800000 */
.L_x_14:
[----:B------:R-:W-:Y:S01]  /*2980*/  UIADD3 UR4, UPT, UPT, UR8, 0x2000, URZ ;  /* 0x0000200008047890 */ /* 0x000fe2000fffe0ff */
[----:B------:R-:W-:Y:S01]  /*2990*/  IMAD.SHL.U32 R61, R61, 0x40, RZ ;  /* 0x000000403d3d7824 */ /* 0x000fe200078e00ff */
[----:B------:R-:W-:Y:S01]  /*29a0*/  USHF.L.U32 UR22, UR13, 0x6, URZ ;  /* 0x000000060d167899 */ /* 0x000fe200080006ff */
[----:B------:R-:W-:Y:S01]  /*29b0*/  IMAD.MOV.U32 R66, RZ, RZ, RZ ;  /* 0x000000ffff427224 */ /* 0x000fe200078e00ff */
[----:B------:R-:W-:Y:S01]  /*29c0*/  USHF.R.U32.HI UR4, URZ, 0x4, UR4 ;  /* 0x00000004ff047899 */ /* 0x000fe20008011604 */
[----:B------:R-:W-:Y:S01]  /*29d0*/  IMAD.MOV.U32 R62, RZ, RZ, -0x40 ;  /* 0xffffffc0ff3e7424 */ /* 0x000fe200078e00ff */
[----:B------:R-:W-:Y:S01]  /*29e0*/  USHF.R.U32.HI UR5, URZ, 0x4, UR8 ;  /* 0x00000004ff057899 */ /* 0x000fe20008011608 */
[----:B------:R-:W-:Y:S01]  /*29f0*/  IMAD.MOV.U32 R69, RZ, RZ, -0x1 ;  /* 0xffffffffff457424 */ /* 0x000fe200078e00ff */
[----:B------:R-:W-:Y:S01]  /*2a00*/  USGXT.U32 UR21, UR4, 0xe ;  /* 0x0000000e0415789a */ /* 0x000fe20008000000 */
[----:B------:R-:W-:Y:S01]  /*2a10*/  IMAD.MOV.U32 R63, RZ, RZ, RZ ;  /* 0x000000ffff3f7224 */ /* 0x000fe200078e00ff */
[----:B------:R-:W-:Y:S01]  /*2a20*/  USHF.R.U32.HI UR13, URZ, 0x4, UR20 ;  /* 0x00000004ff0d7899 */ /* 0x000fe20008011614 */
[----:B------:R-:W-:Y:S01]  /*2a30*/  IMAD.MOV.U32 R65, RZ, RZ, R61 ;  /* 0x000000ffff417224 */ /* 0x000fe200078e003d */
[----:B------:R-:W-:Y:S01]  /*2a40*/  UIADD3 UR26, UP2, UPT, UR21, 0x2, URZ ;  /* 0x00000002151a7890 */ /* 0x000fe2000ff5e0ff */
[----:B------:R-:W-:Y:S01]  /*2a50*/  IMAD.U32 R67, RZ, RZ, UR22 ;  /* 0x00000016ff437e24 */ /* 0x000fe2000f8e00ff */
[----:B------:R-:W-:Y:S01]  /*2a60*/  UMOV UR4, URZ ;  /* 0x000000ff00047c82 */ /* 0x000fe20008000000 */
[----:B------:R-:W-:-:S02]  /*2a70*/  UISETP.NE.U32.AND UP1, UPT, UR23, URZ, UPT ;  /* 0x000000ff1700728c */ /* 0x000fc4000bf25070 */
[----:B------:R-:W-:Y:S02]  /*2a80*/  UIADD3.X UR27, UPT, UPT, UR4, 0x40004040, URZ, UP2, !UPT ;  /* 0x40004040041b7890 */ /* 0x000fe400097fe4ff */
[----:B------:R-:W-:Y:S01]  /*2a90*/  USGXT.U32 UR4, UR5, 0xe ;  /* 0x0000000e0504789a */ /* 0x000fe20008000000 */
[----:B------:R-:W0:Y:S01]  /*2aa0*/  LDCU UR34, c[0x0][0x3a8] ;  /* 0x00007500ff2277ac */ /* 0x000e220008000800 */
[----:B------:R-:W-:Y:S02]  /*2ab0*/  USGXT.U32 UR13, UR13, 0xe ;  /* 0x0000000e0d0d789a */ /* 0x000fe40008000000 */
[----:B------:R-:W-:Y:S02]  /*2ac0*/  ULOP3.LUT UR24, UR4, 0x800000, URZ, 0xfc, !UPT ;  /* 0x0080000004187892 */ /* 0x000fe4000f8efcff */
[----:B------:R-:W-:Y:S02]  /*2ad0*/  UIADD3.64 UR28, UPT, UPT, UR26, 0x2, URZ ;  /* 0x000000021a1c7897 */ /* 0x000fe4000fffe0ff */
[----:B------:R-:W-:Y:S01]  /*2ae0*/  UIADD3.64 UR30, UPT, UPT, UR26, 0x4, URZ ;  /* 0x000000041a1e7897 */ /* 0x000fe2000fffe0ff */
[----:B------:R-:W-:Y:S01]  /*2af0*/  UMOV UR20, 0x1 ;  /* 0x0000000100147882 */ /* 0x000fe20000000000 */
[----:B------:R-:W-:-:S10]  /*2b00*/  UMOV UR23, UR16 ;  /* 0x0000001000177c82 */ /* 0x000fd40008000000 */
.L_x_20:
[----:B---3--:R-:W-:-:S04]  /*2b10*/  IMAD.WIDE R4, R65, 0x2, R46 ;  /* 0x0000000241047825 */ /* 0x008fc800078e022e */
[C---:B------:R-:W-:Y:S02]  /*2b20*/  IMAD.WIDE R6, R65.reuse, 0x2, R44 ;  /* 0x0000000241067825 */ /* 0x040fe400078e022c */
[----:B------:R1:W2:Y:S02]  /*2b30*/  LDG.E.U16 R4, desc[UR18][R4.64] ;  /* 0x0000001204047981 */ /* 0x0002a4000c1e1500 */
[C---:B------:R-:W-:Y:S02]  /*2b40*/  IMAD.WIDE R8, R65.reuse, 0x2, R42 ;  /* 0x0000000241087825 */ /* 0x040fe400078e022a */
[----:B------:R-:W3:Y:S02]  /*2b50*/  LDG.E.U16 R6, desc[UR18][R6.64] ;  /* 0x0000001206067981 */ /* 0x000ee4000c1e1500 */
[----:B------:R-:W-:Y:S02]  /*2b60*/  IMAD.WIDE R10, R65, 0x2, R40 ;  /* 0x00000002410a7825 */ /* 0x000fe400078e0228 */
[----:B------:R4:W5:Y:S04]  /*2b70*/  LDG.E.U16 R8, desc[UR18][R8.64] ;  /* 0x0000001208087981 */ /* 0x000968000c1e1500 */
[----:B0-----:R0:W5:Y:S01]  /*2b80*/  LDG.E.U16 R10, desc[UR18][R10.64] ;  /* 0x000000120a0a7981 */ /* 0x001162000c1e1500 */
[----:B------:R-:W-:Y:S01]  /*2b90*/  LOP3.LUT P5, RZ, R0, 0xff, RZ, 0xc0, !PT ;  /* 0x000000ff00ff7812 */ /* 0x000fe200078ac0ff */
[----:B------:R-:W-:Y:S01]  /*2ba0*/  UMOV UR4, 0x1 ;  /* 0x0000000100047882 */ /* 0x000fe20000000000 */
[----:B------:R-:W-:Y:S01]  /*2bb0*/  IADD3 R12, P1, PT, R37, R62, RZ ;  /* 0x0000003e250c7210 */ /* 0x000fe20007f3e0ff */
[----:B------:R-:W-:-:S04]  /*2bc0*/  @!UP0 UIADD3 UR4, UPT, UPT, -UR4, 0x100000, URZ ;  /* 0x0010000004048890 */ /* 0x000fc8000fffe1ff */
[----:B------:R-:W-:Y:S02]  /*2bd0*/  @!UP0 USHF.L.U32 UR5, UR4, 0xb, URZ ;  /* 0x0000000b04058899 */ /* 0x000fe400080006ff */
[----:B------:R-:W-:Y:S01]  /*2be0*/  @!UP0 USHF.L.U32 UR4, UR4, 0x1, URZ ;  /* 0x0000000104048899 */ /* 0x000fe200080006ff */
[C---:B-1----:R-:W-:Y:S01]  /*2bf0*/  IADD3 R5, P2, PT, R12.reuse, 0x80, RZ ;  /* 0x000000800c057810 */ /* 0x042fe20007f5e0ff */
[----:B------:R-:W-:Y:S01]  /*2c00*/  IMAD.X R71, RZ, RZ, R69, P1 ;  /* 0x000000ffff477224 */ /* 0x000fe200008e0645 */
[C---:B------:R-:W-:Y:S02]  /*2c10*/  IADD3 R13, P3, PT, R12.reuse, 0x82, RZ ;  /* 0x000000820c0d7810 */ /* 0x040fe40007f7e0ff */
[C---:B----4-:R-:W-:Y:S01]  /*2c20*/  IADD3 R9, P4, PT, R12.reuse, 0x83, RZ ;  /* 0x000000830c097810 */ /* 0x050fe20007f9e0ff */
[----:B------:R-:W-:Y:S01]  /*2c30*/  IMAD.X R7, RZ, RZ, R71, P2 ;  /* 0x000000ffff077224 */ /* 0x000fe200010e0647 */
[----:B------:R-:W-:Y:S01]  /*2c40*/  ISETP.GT.U32.AND P0, PT, R13, R38, PT ;  /* 0x000000260d00720c */ /* 0x000fe20003f04070 */
[----:B------:R-:W-:Y:S01]  /*2c50*/  VOTEU.ALL UP2, P5 ;  /* 0x0000000000ff7886 */ /* 0x000fe20002840000 */
[----:B0-----:R-:W-:Y:S01]  /*2c60*/  IADD3 R11, P1, PT, R12, 0x84, RZ ;  /* 0x000000840c0b7810 */ /* 0x001fe20007f3e0ff */
[----:B--2---:R0:W-:Y:S04]  /*2c70*/  STS.U16 [R3+UR8+0x1800], R4 ;  /* 0x0018000403007988 */ /* 0x0041e80008000408 */
[----:B---3--:R0:W-:Y:S04]  /*2c80*/  STS.U16 [R3+UR8+0x1a00], R6 ;  /* 0x001a000603007988 */ /* 0x0081e80008000408 */
[----:B-----5:R0:W-:Y:S04]  /*2c90*/  STS.U16 [R3+UR8+0x1c00], R8 ;  /* 0x001c000803007988 */ /* 0x0201e80008000408 */
[----:B------:R0:W-:Y:S01]  /*2ca0*/  STS.U16 [R3+UR8+0x1e00], R10 ;  /* 0x001e000a03007988 */ /* 0x0001e20008000408 */
[----:B------:R1:W-:Y:S06]  /*2cb0*/  MEMBAR.ALL.CTA ;  /* 0x0000000000007992 */ /* 0x0003ec0000008000 */
[----:B-1----:R-:W-:Y:S04]  /*2cc0*/  FENCE.VIEW.ASYNC.S ;  /* 0x00000000000073c6 */ /* 0x002fe80000000000 */
[----:B------:R-:W1:Y:S02]  /*2cd0*/  FENCE.VIEW.ASYNC.S ;  /* 0x00000000000073c6 */ /* 0x000e640000000000 */
[----:B-1----:R0:W1:Y:S02]  /*2ce0*/  @!UP2 SYNCS.EXCH.64 URZ, [UR8+0x2810], UR4 ;  /* 0x0028100408ffa5b2 */ /* 0x0020640008000100 */
[----:B-1----:R-:W-:Y:S06]  /*2cf0*/  BAR.SYNC.DEFER_BLOCKING 0x0 ;  /* 0x0000000000007b1d */ /* 0x002fec0000010000 */
[----:B0-----:R-:W-:Y:S05]  /*2d00*/  BRA.U UP1, `(.L_x_16) ;  /* 0x0000000101307547 */ /* 0x001fea000b800000 */
[----:B------:R-:W-:Y:S01]  /*2d10*/  UIADD3 UR4, UPT, UPT, UR8, 0x2810, URZ ;  /* 0x0000281008047890 */ /* 0x000fe2000fffe0ff */
[----:B------:R-:W-:Y:S01]  /*2d20*/  UMOV UR5, URZ ;  /* 0x000000ff00057c82 */ /* 0x000fe20008000000 */
[----:B------:R-:W-:Y:S01]  /*2d30*/  UMOV UR16, UR24 ;  /* 0x0000001800107c82 */ /* 0x000fe20008000000 */
[----:B------:R-:W-:Y:S01]  /*2d40*/  UMOV UR17, 0x40004040 ;  /* 0x4000404000117882 */ /* 0x000fe20000000000 */
[----:B------:R-:W-:Y:S01]  /*2d50*/  UMOV UR14, UR13 ;  /* 0x0000000d000e7c82 */ /* 0x000fe20008000000 */
[----:B------:R-:W-:Y:S01]  /*2d60*/  UMOV UR15, 0xc0004010 ;  /* 0xc0004010000f7882 */ /* 0x000fe20000000000 */
[----:B------:R-:W-:Y:S01]  /*2d70*/  UMOV UR32, 0x0 ;  /* 0x0000000000207882 */ /* 0x000fe20000000000 */
[----:B------:R-:W-:Y:S01]  /*2d80*/  UMOV UR33, 0x8108490 ;  /* 0x0810849000217882 */ /* 0x000fe20000000000 */
[----:B------:R-:W-:Y:S01]  /*2d90*/  UMOV UR4, UR4 ;  /* 0x0000000400047c82 */ /* 0x000fe20008000000 */
[----:B------:R0:W-:Y:S01]  /*2da0*/  UTCHMMA gdesc[UR16], gdesc[UR14], tmem[UR25], tmem[UR32], idesc[UR33], !UPT ;  /* 0x00ff200e100075ea */ /* 0x0001e2000f800019 */
[----:B------:R0:W-:Y:S01]  /*2db0*/  UTCBAR [UR4], URZ ;  /* 0x000000ff040073e9 */ /* 0x0001e200080000ff */
[----:B------:R-:W-:-:S02]  /*2dc0*/  NOP ;  /* 0x0000000000007918 */ /* 0x000fc40000000000 */
.L_x_16:
[----:B------:R-:W1:Y:S01]  /*2dd0*/  SYNCS.PHASECHK.TRANS64.TRYWAIT P2, [UR8+0x2810], RZ ;  /* 0x002810ffff0075a7 */ /* 0x000e620008041108 */
[--C-:B------:R-:W-:Y:S01]  /*2de0*/  IMAD.X R4, RZ, RZ, R71.reuse, P3 ;  /* 0x000000ffff047224 */ /* 0x100fe200018e0647 */
[C---:B------:R-:W-:Y:S01]  /*2df0*/  IADD3 R13, P3, PT, R12.reuse, 0x85, RZ ;  /* 0x000000850c0d7810 */ /* 0x040fe20007f7e0ff */
        /* <DEDUP_REMOVED lines=19> */
[----:B------:R-:W-:Y:S01]  /*2f30*/  IADD3 R87, P4, PT, R12, 0x8f, RZ ;  /* 0x0000008f0c577810 */ /* 0x000fe20007f9e0ff */
[--C-:B------:R-:W-:Y:S01]  /*2f40*/  IMAD.X R76, RZ, RZ, R71.reuse, P1 ;  /* 0x000000ffff4c7224 */ /* 0x100fe200008e0647 */
[-C--:B------:R-:W-:Y:S01]  /*2f50*/  ISETP.GT.U32.AND P1, PT, R9, R38.reuse, PT ;  /* 0x000000260900720c */ /* 0x080fe20003f24070 */
[--C-:B------:R-:W-:Y:S01]  /*2f60*/  IMAD.X R74, RZ, RZ, R71.reuse, P3 ;  /* 0x000000ffff4a7224 */ /* 0x100fe200018e0647 */
[CC--:B------:R-:W-:Y:S01]  /*2f70*/  ISETP.GE.U32.AND P3, PT, R5.reuse, R38.reuse, PT ;  /* 0x000000260500720c */ /* 0x0c0fe20003f66070 */
[----:B------:R-:W-:Y:S01]  /*2f80*/  IMAD.X R71, RZ, RZ, R71, P4 ;  /* 0x000000ffff477224 */ /* 0x000fe200020e0647 */
[----:B------:R-:W-:Y:S01]  /*2f90*/  ISETP.GT.U32.AND P4, PT, R5, R38, PT ;  /* 0x000000260500720c */ /* 0x000fe20003f84070 */
[----:B-1----:R-:W-:-:S12]  /*2fa0*/  @!P2 BRA `(.L_x_17) ;  /* 0x000000240064a947 */ /* 0x002fd80003800000 */
.L_x_25:
[----:B------:R-:W-:Y:S01]  /*2fb0*/  P2R R68, PR, RZ, 0x2 ;  /* 0x00000002ff447803 */ /* 0x000fe20000000000 */
[----:B------:R-:W-:Y:S01]  /*2fc0*/  BAR.SYNC.DEFER_BLOCKING 0x0 ;  /* 0x0000000000007b1d */ /* 0x000fe20000010000 */
[----:B------:R-:W-:Y:S02]  /*2fd0*/  ISETP.GT.U32.AND.EX P1, PT, R7, RZ, PT, P4 ;  /* 0x000000ff0700720c */ /* 0x000fe40003f24140 */
[-C--:B------:R-:W-:Y:S02]  /*2fe0*/  ISETP.GT.U32.AND P2, PT, R11, R38.reuse, PT ;  /* 0x000000260b00720c */ /* 0x080fe40003f44070 */
[----:B------:R-:W-:Y:S02]  /*2ff0*/  ISETP.GT.U32.AND.EX P0, PT, R4, RZ, PT, P0 ;  /* 0x000000ff0400720c */ /* 0x000fe40003f04100 */
[----:B------:R-:W-:Y:S02]  /*3000*/  ISETP.GE.U32.AND.EX P3, PT, R7, RZ, PT, P3 ;  /* 0x000000ff0700720c */ /* 0x000fe40003f66130 */
[----:B------:R-:W-:-:S02]  /*3010*/  ISETP.GT.U32.AND P4, PT, R13, R38, PT ;  /* 0x000000260d00720c */ /* 0x000fc40003f84070 */
[-C--:B------:R-:W-:Y:S02]  /*3020*/  ISETP.GT.U32.AND P5, PT, R15, R38.reuse, PT ;  /* 0x000000260f00720c */ /* 0x080fe40003fa4070 */
[----:B------:R-:W-:Y:S02]  /*3030*/  ISETP.GT.U32.AND P6, PT, R17, R38, PT ;  /* 0x000000261100720c */ /* 0x000fe40003fc4070 */
[----:B------:R-:W-:Y:S01]  /*3040*/  LDTM.16dp32bit_t0_t15.x32 R4, tmem[UR10] ;  /* 0x0000000a000479ee */ /* 0x000fe20008a80000 */
[----:B------:R-:W1:Y:S01]  /*3050*/  LDTM.16dp32bit_t16_t31.x32 R4, tmem[UR10+0x20] ;  /* 0x0000200a000479ee */ /* 0x000e620008aa0000 */
[----:B------:R-:W-:Y:S02]  /*3060*/  ISETP.GT.U32.AND.EX P2, PT, R72, RZ, PT, P2 ;  /* 0x000000ff4800720c */ /* 0x000fe40003f44120 */
[----:B------:R-:W-:Y:S02]  /*3070*/  ISETP.GT.U32.AND.EX P4, PT, R80, RZ, PT, P4 ;  /* 0x000000ff5000720c */ /* 0x000fe40003f84140 */
[----:B------:R-:W-:-:S02]  /*3080*/  ISETP.GT.U32.AND.EX P5, PT, R82, RZ, PT, P5 ;  /* 0x000000ff5200720c */ /* 0x000fc40003fa4150 */
[----:B------:R-:W-:Y:S01]  /*3090*/  ISETP.GT.U32.AND.EX P6, PT, R84, RZ, PT, P6 ;  /* 0x000000ff5400720c */ /* 0x000fe20003fc4160 */
[----:B-1----:R-:W-:Y:S01]  /*30a0*/  FMUL R4, R4, UR34 ;  /* 0x0000002204047c20 */ /* 0x002fe20008400000 */
[----:B------:R-:W-:Y:S01]  /*30b0*/  FMUL R7, R7, UR34 ;  /* 0x0000002207077c20 */ /* 0x000fe20008400000 */
[----:B------:R-:W-:Y:S01]  /*30c0*/  FMUL R9, R9, UR34 ;  /* 0x0000002209097c20 */ /* 0x000fe20008400000 */
[----:B------:R-:W-:Y:S01]  /*30d0*/  FMUL R6, R6, UR34 ;  /* 0x0000002206067c20 */ /* 0x000fe20008400000 */
[----:B------:R-:W-:Y:S01]  /*30e0*/  FMUL R11, R11, UR34 ;  /* 0x000000220b0b7c20 */ /* 0x000fe20008400000 */
[----:B------:R-:W-:Y:S01]  /*30f0*/  FSEL R4, R4, -INF , !P1 ;  /* 0xff80000004047808 */ /* 0x000fe20004800000 */
[----:B------:R-:W-:Y:S01]  /*3100*/  FMUL R5, R5, UR34 ;  /* 0x0000002205057c20 */ /* 0x000fe20008400000 */
[----:B------:R-:W-:Y:S01]  /*3110*/  ISETP.NE.AND P1, PT, R68, RZ, PT ;  /* 0x000000ff4400720c */ /* 0x000fe20003f25270 */
[----:B------:R-:W-:Y:S01]  /*3120*/  FMUL R68, R8, UR34 ;  /* 0x0000002208447c20 */ /* 0x000fe20008400000 */
[----:B------:R-:W-:Y:S01]  /*3130*/  FSEL R6, R6, -INF , !P0 ;  /* 0xff80000006067808 */ /* 0x000fe20004000000 */
[----:B------:R-:W-:Y:S01]  /*3140*/  FMUL R30, R30, UR34 ;  /* 0x000000221e1e7c20 */ /* 0x000fe20008400000 */
[----:B------:R-:W-:Y:S01]  /*3150*/  ISETP.GT.U32.AND.EX P1, PT, R70, RZ, PT, P1 ;  /* 0x000000ff4600720c */ /* 0x000fe20003f24110 */
[----:B------:R-:W-:Y:S01]  /*3160*/  FMUL R31, R31, UR34 ;  /* 0x000000221f1f7c20 */ /* 0x000fe20008400000 */
[----:B------:R-:W-:Y:S01]  /*3170*/  IADD3 R70, P0, PT, R62, 0x80, RZ ;  /* 0x000000803e467810 */ /* 0x000fe20007f1e0ff */
[----:B------:R-:W-:Y:S01]  /*3180*/  FMUL R32, R32, UR34 ;  /* 0x0000002220207c20 */ /* 0x000fe20008400000 */
[----:B------:R-:W-:Y:S01]  /*3190*/  FSEL R8, R7, -INF , !P1 ;  /* 0xff80000007087808 */ /* 0x000fe20004800000 */
[----:B------:R-:W-:Y:S01]  /*31a0*/  FMUL R33, R33, UR34 ;  /* 0x0000002221217c20 */ /* 0x000fe20008400000 */
[----:B------:R-:W-:Y:S01]  /*31b0*/  FSEL R7, R68, -INF , !P2 ;  /* 0xff80000044077808 */ /* 0x000fe20005000000 */
[----:B------:R-:W-:Y:S01]  /*31c0*/  FMUL R68, R10, UR34 ;  /* 0x000000220a447c20 */ /* 0x000fe20008400000 */
[----:B------:R-:W-:Y:S01]  /*31d0*/  FSEL R10, R9, -INF , !P4 ;  /* 0xff800000090a7808 */ /* 0x000fe20006000000 */
[----:B------:R-:W-:Y:S01]  /*31e0*/  IMAD.X R72, RZ, RZ, R69, P0 ;  /* 0x000000ffff487224 */ /* 0x000fe200000e0645 */
[----:B------:R-:W-:Y:S01]  /*31f0*/  ISETP.GT.U32.AND P1, PT, R75, R38, PT ;  /* 0x000000264b00720c */ /* 0x000fe20003f24070 */
[----:B------:R-:W-:Y:S01]  /*3200*/  FMUL R35, R35, UR34 ;  /* 0x0000002223237c20 */ /* 0x000fe20008400000 */
[----:B------:R-:W-:-:S02]  /*3210*/  FSEL R9, R68, -INF , !P5 ;  /* 0xff80000044097808 */ /* 0x000fc40006800000 */
[----:B------:R-:W-:Y:S01]  /*3220*/  FSEL R68, R11, -INF , !P6 ;  /* 0xff8000000b447808 */ /* 0x000fe20007000000 */
[----:B------:R-:W-:Y:S01]  /*3230*/  FMUL R11, R12, UR34 ;  /* 0x000000220c0b7c20 */ /* 0x000fe20008400000 */
[----:B------:R-:W-:Y:S01]  /*3240*/  FSEL R5, R5, -INF , !P3 ;  /* 0xff80000005057808 */ /* 0x000fe20005800000 */
[----:B------:R-:W-:Y:S01]  /*3250*/  FMUL R12, R13, UR34 ;  /* 0x000000220d0c7c20 */ /* 0x000fe20008400000 */
[-C--:B------:R-:W-:Y:S01]  /*3260*/  ISETP.GT.U32.AND P3, PT, R79, R38.reuse, PT ;  /* 0x000000264f00720c */ /* 0x080fe20003f64070 */
[----:B------:R-:W-:Y:S01]  /*3270*/  FMUL R13, R14, UR34 ;  /* 0x000000220e0d7c20 */ /* 0x000fe20008400000 */
[----:B------:R-:W-:Y:S01]  /*3280*/  ISETP.GT.U32.AND.EX P1, PT, R88, RZ, PT, P1 ;  /* 0x000000ff5800720c */ /* 0x000fe20003f24110 */
[----:B------:R-:W-:Y:S01]  /*3290*/  FMUL R14, R15, UR34 ;  /* 0x000000220f0e7c20 */ /* 0x000fe20008400000 */
[-C--:B------:R-:W-:Y:S01]  /*32a0*/  ISETP.GT.U32.AND P0, PT, R73, R38.reuse, PT ;  /* 0x000000264900720c */ /* 0x080fe20003f04070 */
[----:B------:R-:W-:Y:S01]  /*32b0*/  FMUL R15, R16, UR34 ;  /* 0x00000022100f7c20 */ /* 0x000fe20008400000 */
[----:B------:R-:W-:Y:S01]  /*32c0*/  FSEL R12, R12, -INF , !P1 ;  /* 0xff8000000c0c7808 */ /* 0x000fe20004800000 */
[----:B------:R-:W-:Y:S01]  /*32d0*/  FMUL R16, R17, UR34 ;  /* 0x0000002211107c20 */ /* 0x000fe20008400000 */
[----:B------:R-:W-:Y:S01]  /*32e0*/  ISETP.GT.U32.AND.EX P3, PT, R90, RZ, PT, P3 ;  /* 0x000000ff5a00720c */ /* 0x000fe20003f64130 */
[----:B------:R-:W-:Y:S01]  /*32f0*/  FMUL R17, R18, UR34 ;  /* 0x0000002212117c20 */ /* 0x000fe20008400000 */
[-C--:B------:R-:W-:Y:S01]  /*3300*/  ISETP.GT.U32.AND P2, PT, R77, R38.reuse, PT ;  /* 0x000000264d00720c */ /* 0x080fe20003f44070 */
[----:B------:R-:W-:Y:S01]  /*3310*/  FMUL R18, R19, UR34 ;  /* 0x0000002213127c20 */ /* 0x000fe20008400000 */
[-C--:B------:R-:W-:Y:S01]  /*3320*/  ISETP.GT.U32.AND P1, PT, R85, R38.reuse, PT ;  /* 0x000000265500720c */ /* 0x080fe20003f24070 */
[----:B------:R-:W-:Y:S01]  /*3330*/  FMUL R19, R20, UR34 ;  /* 0x0000002214137c20 */ /* 0x000fe20008400000 */
[----:B------:R-:W-:Y:S01]  /*3340*/  LOP3.LUT R75, R70, 0x1f, R37, 0xfe, !PT ;  /* 0x0000001f464b7812 */ /* 0x000fe200078efe25 */
[----:B------:R-:W-:Y:S01]  /*3350*/  FMUL R20, R21, UR34 ;  /* 0x0000002215147c20 */ /* 0x000fe20008400000 */
[-C--:B------:R-:W-:Y:S01]  /*3360*/  ISETP.GT.U32.AND P4, PT, R81, R38.reuse, PT ;  /* 0x000000265100720c */ /* 0x080fe20003f84070 */
[----:B------:R-:W-:Y:S01]  /*3370*/  FMUL R21, R22, UR34 ;  /* 0x0000002216157c20 */ /* 0x000fe20008400000 */
[----:B------:R-:W-:Y:S01]  /*3380*/  ISETP.GT.U32.AND.EX P0, PT, R86, RZ, PT, P0 ;  /* 0x000000ff5600720c */ /* 0x000fe20003f04100 */
[----:B------:R-:W-:Y:S01]  /*3390*/  FMUL R22, R23, UR34 ;  /* 0x0000002217167c20 */ /* 0x000fe20008400000 */
[----:B------:R-:W-:Y:S01]  /*33a0*/  FSEL R14, R14, -INF , !P3 ;  /* 0xff8000000e0e7808 */ /* 0x000fe20005800000 */
[----:B------:R-:W-:Y:S01]  /*33b0*/  FMUL R23, R24, UR34 ;  /* 0x0000002218177c20 */ /* 0x000fe20008400000 */
[----:B------:R-:W-:Y:S01]  /*33c0*/  ISETP.GT.U32.AND.EX P2, PT, R89, RZ, PT, P2 ;  /* 0x000000ff5900720c */ /* 0x000fe20003f44120 */
[----:B------:R-:W-:Y:S01]  /*33d0*/  FMUL R24, R25, UR34 ;  /* 0x0000002219187c20 */ /* 0x000fe20008400000 */
[----:B------:R-:W-:Y:S01]  /*33e0*/  ISETP.GT.U32.AND P3, PT, R75, R38, PT ;  /* 0x000000264b00720c */ /* 0x000fe20003f64070 */
[----:B------:R-:W-:Y:S01]  /*33f0*/  FMUL R25, R26, UR34 ;  /* 0x000000221a197c20 */ /* 0x000fe20008400000 */
[----:B------:R-:W-:-:S02]  /*3400*/  ISETP.GT.U32.AND.EX P1, PT, R74, RZ, PT, P1 ;  /* 0x000000ff4a00720c */ /* 0x000fc40003f24110 */
[--C-:B------:R-:W-:Y:S02]  /*3410*/  LOP3.LUT R75, R70, 0x10, R37.reuse, 0xfe, !PT ;  /* 0x00000010464b7812 */ /* 0x100fe400078efe25 */
[----:B------:R-:W-:Y:S02]  /*3420*/  FSEL R11, R11, -INF , !P0 ;  /* 0xff8000000b0b7808 */ /* 0x000fe40004000000 */
[----:B------:R-:W-:Y:S02]  /*3430*/  ISETP.GT.U32.AND.EX P4, PT, R78, RZ, PT, P4 ;  /* 0x000000ff4e00720c */ /* 0x000fe40003f84140 */
[----:B------:R-:W-:Y:S02]  /*3440*/  ISETP.GT.U32.AND P0, PT, R83, R38, PT ;  /* 0x000000265300720c */ /* 0x000fe40003f04070 */
[----:B------:R-:W-:Y:S02]  /*3450*/  FSEL R13, R13, -INF , !P2 ;  /* 0xff8000000d0d7808 */ /* 0x000fe40005000000 */
[----:B------:R-:W-:-:S02]  /*3460*/  LOP3.LUT R73, R70, 0x1e, R37, 0xfe, !PT ;  /* 0x0000001e46497812 */ /* 0x000fc400078efe25 */
[----:B------:R-:W-:Y:S02]  /*3470*/  FSEL R17, R17, -INF , !P1 ;  /* 0xff80000011117808 */ /* 0x000fe40004800000 */
[-C--:B------:R-:W-:Y:S02]  /*3480*/  ISETP.GT.U32.AND P2, PT, R87, R38.reuse, PT ;  /* 0x000000265700720c */ /* 0x080fe40003f44070 */
[-C--:B------:R-:W-:Y:S02]  /*3490*/  ISETP.GT.U32.AND P1, PT, R75, R38.reuse, PT ;  /* 0x000000264b00720c */ /* 0x080fe40003f24070 */
[----:B------:R-:W-:Y:S02]  /*34a0*/  FSEL R15, R15, -INF , !P4 ;  /* 0xff8000000f0f7808 */ /* 0x000fe40006000000 */
[----:B------:R-:W-:Y:S02]  /*34b0*/  ISETP.GT.U32.AND P4, PT, R73, R38, PT ;  /* 0x000000264900720c */ /* 0x000fe40003f84070 */
[----:B------:R-:W-:-:S02]  /*34c0*/  ISETP.GT.U32.AND.EX P0, PT, R76, RZ, PT, P0 ;  /* 0x000000ff4c00720c */ /* 0x000fc40003f04100 */
[--C-:B------:R-:W-:Y:S02]  /*34d0*/  LOP3.LUT R73, R70, 0x1d, R37.reuse, 0xfe, !PT ;  /* 0x0000001d46497812 */ /* 0x100fe400078efe25 */
[----:B------:R-:W-:Y:S02]  /*34e0*/  ISETP.GT.U32.AND.EX P2, PT, R71, RZ, PT, P2 ;  /* 0x000000ff4700720c */ /* 0x000fe40003f44120 */
[----:B------:R-:W-:Y:S02]  /*34f0*/  ISETP.GT.U32.AND.EX P1, PT, R72, RZ, PT, P1 ;  /* 0x000000ff4800720c */ /* 0x000fe40003f24110 */
[----:B------:R-:W-:Y:S02]  /*3500*/  LOP3.LUT R71, R70, 0x12, R37, 0xfe, !PT ;  /* 0x0000001246477812 */ /* 0x000fe400078efe25 */
[----:B------:R-:W-:Y:S02]  /*3510*/  FSEL R16, R16, -INF , !P0 ;  /* 0xff80000010107808 */ /* 0x000fe40004000000 */
[----:B------:R-:W-:-:S02]  /*3520*/  ISETP.GT.U32.AND P0, PT, R73, R38, PT ;  /* 0x000000264900720c */ /* 0x000fc40003f04070 */
[----:B------:R-:W-:Y:S02]  /*3530*/  FSEL R19, R19, -INF , !P1 ;  /* 0xff80000013137808 */ /* 0x000fe40004800000 */
[----:B------:R-:W-:Y:S02]  /*3540*/  LOP3.LUT R73, R70, 0x11, R37, 0xfe, !PT ;  /* 0x0000001146497812 */ /* 0x000fe400078efe25 */
[-C--:B------:R-:W-:Y:S02]  /*3550*/  ISETP.GT.U32.AND P1, PT, R71, R38.reuse, PT ;  /* 0x000000264700720c */ /* 0x080fe40003f24070 */
[----:B------:R-:W-:Y:S02]  /*3560*/  FSEL R18, R18, -INF , !P2 ;  /* 0xff80000012127808 */ /* 0x000fe40005000000 */
[----:B------:R-:W-:Y:S02]  /*3570*/  ISETP.GT.U32.AND P2, PT, R73, R38, PT ;  /* 0x000000264900720c */ /* 0x000fe40003f44070 */
[----:B------:R-:W-:-:S02]  /*3580*/  ISETP.GT.U32.AND.EX P1, PT, R72, RZ, PT, P1 ;  /* 0x000000ff4800720c */ /* 0x000fc40003f24110 */
[--C-:B------:R-:W-:Y:S02]  /*3590*/  LOP3.LUT R71, R70, 0x14, R37.reuse, 0xfe, !PT ;  /* 0x0000001446477812 */ /* 0x100fe400078efe25 */
[----:B------:R-:W-:Y:S02]  /*35a0*/  ISETP.GT.U32.AND.EX P2, PT, R72, RZ, PT, P2 ;  /* 0x000000ff4800720c */ /* 0x000fe40003f44120 */
[----:B------:R-:W-:Y:S02]  /*35b0*/  FSEL R21, R21, -INF , !P1 ;  /* 0xff80000015157808 */ /* 0x000fe40004800000 */
[----:B------:R-:W-:Y:S02]  /*35c0*/  LOP3.LUT R73, R70, 0x13, R37, 0xfe, !PT ;  /* 0x0000001346497812 */ /* 0x000fe400078efe25 */
[----:B------:R-:W-:Y:S02]  /*35d0*/  ISETP.GT.U32.AND P1, PT, R71, R38, PT ;  /* 0x000000264700720c */ /* 0x000fe40003f24070 */
[----:B------:R-:W-:-:S02]  /*35e0*/  FSEL R20, R20, -INF , !P2 ;  /* 0xff80000014147808 */ /* 0x000fc40005000000 */
[----:B------:R-:W-:Y:S02]  /*35f0*/  ISETP.GT.U32.AND P2, PT, R73, R38, PT ;  /* 0x000000264900720c */ /* 0x000fe40003f44070 */
[----:B------:R-:W-:Y:S02]  /*3600*/  ISETP.GT.U32.AND.EX P1, PT, R72, RZ, PT, P1 ;  /* 0x000000ff4800720c */ /* 0x000fe40003f24110 */
[--C-:B------:R-:W-:Y:S02]  /*3610*/  LOP3.LUT R73, R70, 0x15, R37.reuse, 0xfe, !PT ;  /* 0x0000001546497812 */ /* 0x100fe400078efe25 */
[----:B------:R-:W-:Y:S02]  /*3620*/  ISETP.GT.U32.AND.EX P2, PT, R72, RZ, PT, P2 ;  /* 0x000000ff4800720c */ /* 0x000fe40003f44120 */
[----:B------:R-:W-:Y:S02]  /*3630*/  FSEL R23, R23, -INF , !P1 ;  /* 0xff80000017177808 */ /* 0x000fe40004800000 */
[----:B------:R-:W-:-:S02]  /*3640*/  LOP3.LUT R71, R70, 0x16, R37, 0xfe, !PT ;  /* 0x0000001646477812 */ /* 0x000fc400078efe25 */
[-C--:B------:R-:W-:Y:S02]  /*3650*/  ISETP.GT.U32.AND P1, PT, R73, R38.reuse, PT ;  /* 0x000000264900720c */ /* 0x080fe40003f24070 */
[----:B------:R-:W-:Y:S02]  /*3660*/  FMNMX3 R26, R4, R5, R6, !PT ;  /* 0x00000005041a7276 */ /* 0x000fe40007800006 */
[----:B------:R-:W-:Y:S02]  /*3670*/  FSEL R22, R22, -INF , !P2 ;  /* 0xff80000016167808 */ /* 0x000fe40005000000 */
[----:B------:R-:W-:Y:S02]  /*3680*/  ISETP.GT.U32.AND P2, PT, R71, R38, PT ;  /* 0x000000264700720c */ /* 0x000fe40003f44070 */
[----:B------:R-:W-:Y:S02]  /*3690*/  ISETP.GT.U32.AND.EX P1, PT, R72, RZ, PT, P1 ;  /* 0x000000ff4800720c */ /* 0x000fe40003f24110 */
[----:B------:R-:W-:-:S02]  /*36a0*/  LOP3.LUT R71, R70, 0x18, R37, 0xfe, !PT ;  /* 0x0000001846477812 */ /* 0x000fc400078efe25 */
[----:B------:R-:W-:Y:S02]  /*36b0*/  FMNMX3 R26, R26, R8, R7, !PT ;  /* 0x000000081a1a7276 */ /* 0x000fe40007800007 */
[----:B------:R-:W-:Y:S02]  /*36c0*/  FSEL R24, R24, -INF , !P1 ;  /* 0xff80000018187808 */ /* 0x000fe40004800000 */
[----:B------:R-:W-:Y:S02]  /*36d0*/  ISETP.GT.U32.AND P1, PT, R71, R38, PT ;  /* 0x000000264700720c */ /* 0x000fe40003f24070 */
[----:B------:R-:W-:Y:S01]  /*36e0*/  FMNMX3 R71, R26, R10, R9, !PT ;  /* 0x0000000a1a477276 */ /* 0x000fe20007800009 */
[----:B------:R-:W-:Y:S01]  /*36f0*/  FMUL R26, R27, UR34 ;  /* 0x000000221b1a7c20 */ /* 0x000fe20008400000 */
[----:B------:R-:W-:Y:S01]  /*3700*/  ISETP.GT.U32.AND.EX P2, PT, R72, RZ, PT, P2 ;  /* 0x000000ff4800720c */ /* 0x000fe20003f44120 */
[----:B------:R-:W-:Y:S01]  /*3710*/  FMUL R27, R28, UR34 ;  /* 0x000000221c1b7c20 */ /* 0x000fe20008400000 */
[----:B------:R-:W-:Y:S01]  /*3720*/  FMNMX3 R71, R71, R68, R11, !PT ;  /* 0x0000004447477276 */ /* 0x000fe2000780000b */
[----:B------:R-:W-:Y:S01]  /*3730*/  FMUL R28, R29, UR34 ;  /* 0x000000221d1c7c20 */ /* 0x000fe20008400000 */
[----:B------:R-:W-:Y:S01]  /*3740*/  LOP3.LUT R73, R70, 0x17, R37, 0xfe, !PT ;  /* 0x0000001746497812 */ /* 0x000fe200078efe25 */
[----:B------:R-:W-:Y:S01]  /*3750*/  FMUL R29, R34, UR34 ;  /* 0x00000022221d7c20 */ /* 0x000fe20008400000 */
[----:B------:R-:W-:-:S02]  /*3760*/  FMNMX3 R71, R71, R12, R13, !PT ;  /* 0x0000000c47477276 */ /* 0x000fc4000780000d */
[----:B------:R-:W-:Y:S02]  /*3770*/  FSEL R25, R25, -INF , !P2 ;  /* 0xff80000019197808 */ /* 0x000fe40005000000 */
[----:B------:R-:W-:Y:S02]  /*3780*/  FMNMX3 R71, R71, R14, R15, !PT ;  /* 0x0000000e47477276 */ /* 0x000fe4000780000f */
[----:B------:R-:W-:Y:S02]  /*3790*/  ISETP.GT.U32.AND P2, PT, R73, R38, PT ;  /* 0x000000264900720c */ /* 0x000fe40003f44070 */
[----:B------:R-:W-:Y:S02]  /*37a0*/  FMNMX3 R71, R71, R16, R17, !PT ;  /* 0x0000001047477276 */ /* 0x000fe40007800011 */
[C---:B------:R-:W-:Y:S02]  /*37b0*/  ISETP.GT.U32.AND.EX P2, PT, R72.reuse, RZ, PT, P2 ;  /* 0x000000ff4800720c */ /* 0x040fe40003f44120 */
[----:B------:R-:W-:-:S02]  /*37c0*/  ISETP.GT.U32.AND.EX P1, PT, R72, RZ, PT, P1 ;  /* 0x000000ff4800720c */ /* 0x000fc40003f24110 */
[C-C-:B------:R-:W-:Y:S02]  /*37d0*/  LOP3.LUT R73, R70.reuse, 0x1a, R37.reuse, 0xfe, !PT ;  /* 0x0000001a46497812 */ /* 0x140fe400078efe25 */
[----:B------:R-:W-:Y:S02]  /*37e0*/  LOP3.LUT R75, R70, 0x19, R37, 0xfe, !PT ;  /* 0x00000019464b7812 */ /* 0x000fe400078efe25 */
[----:B------:R-:W-:Y:S02]  /*37f0*/  FMNMX3 R71, R71, R18, R19, !PT ;  /* 0x0000001247477276 */ /* 0x000fe40007800013 */
[----:B------:R-:W-:Y:S02]  /*3800*/  FSEL R26, R26, -INF , !P2 ;  /* 0xff8000001a1a7808 */ /* 0x000fe40005000000 */
[----:B------:R-:W-:Y:S02]  /*3810*/  FSEL R27, R27, -INF , !P1 ;  /* 0xff8000001b1b7808 */ /* 0x000fe40004800000 */
[----:B------:R-:W-:-:S02]  /*3820*/  ISETP.GT.U32.AND P2, PT, R73, R38, PT ;  /* 0x000000264900720c */ /* 0x000fc40003f44070 */
[----:B------:R-:W-:Y:S02]  /*3830*/  ISETP.GT.U32.AND P1, PT, R75, R38, PT ;  /* 0x000000264b00720c */ /* 0x000fe40003f24070 */
[----:B------:R-:W-:Y:S02]  /*3840*/  FMNMX3 R71, R71, R20, R21, !PT ;  /* 0x0000001447477276 */ /* 0x000fe40007800015 */
[C---:B------:R-:W-:Y:S02]  /*3850*/  ISETP.GT.U32.AND.EX P1, PT, R72.reuse, RZ, PT, P1 ;  /* 0x000000ff4800720c */ /* 0x040fe40003f24110 */
[----:B------:R-:W-:Y:S02]  /*3860*/  ISETP.GT.U32.AND.EX P2, PT, R72, RZ, PT, P2 ;  /* 0x000000ff4800720c */ /* 0x000fe40003f44120 */
[C-C-:B------:R-:W-:Y:S02]  /*3870*/  LOP3.LUT R73, R70.reuse, 0x1c, R37.reuse, 0xfe, !PT ;  /* 0x0000001c46497812 */ /* 0x140fe400078efe25 */
[----:B------:R-:W-:-:S02]  /*3880*/  LOP3.LUT R75, R70, 0x1b, R37, 0xfe, !PT ;  /* 0x0000001b464b7812 */ /* 0x000fc400078efe25 */
[----:B------:R-:W-:Y:S02]  /*3890*/  FMNMX3 R71, R71, R22, R23, !PT ;  /* 0x0000001647477276 */ /* 0x000fe40007800017 */
[----:B------:R-:W-:Y:S02]  /*38a0*/  FSEL R28, R28, -INF , !P1 ;  /* 0xff8000001c1c7808 */ /* 0x000fe40004800000 */
[----:B------:R-:W-:Y:S02]  /*38b0*/  FSEL R30, R30, -INF , !P2 ;  /* 0xff8000001e1e7808 */ /* 0x000fe40005000000 */
[-C--:B------:R-:W-:Y:S02]  /*38c0*/  ISETP.GT.U32.AND P1, PT, R73, R38.reuse, PT ;  /* 0x000000264900720c */ /* 0x080fe40003f24070 */
[----:B------:R-:W-:Y:S02]  /*38d0*/  ISETP.GT.U32.AND P2, PT, R75, R38, PT ;  /* 0x000000264b00720c */ /* 0x000fe40003f44070 */
[----:B------:R-:W-:-:S02]  /*38e0*/  FMNMX3 R71, R71, R24, R25, !PT ;  /* 0x0000001847477276 */ /* 0x000fc40007800019 */
[C---:B------:R-:W-:Y:S02]  /*38f0*/  ISETP.GT.U32.AND.EX P1, PT, R72.reuse, RZ, PT, P1 ;  /* 0x000000ff4800720c */ /* 0x040fe40003f24110 */
[C---:B------:R-:W-:Y:S02]  /*3900*/  ISETP.GT.U32.AND.EX P2, PT, R72.reuse, RZ, PT, P2 ;  /* 0x000000ff4800720c */ /* 0x040fe40003f44120 */
[----:B------:R-:W-:Y:S02]  /*3910*/  FMNMX3 R71, R71, R26, R27, !PT ;  /* 0x0000001a47477276 */ /* 0x000fe4000780001b */
[C---:B------:R-:W-:Y:S02]  /*3920*/  ISETP.GT.U32.AND.EX P0, PT, R72.reuse, RZ, PT, P0 ;  /* 0x000000ff4800720c */ /* 0x040fe40003f04100 */
[----:B------:R-:W-:Y:S02]  /*3930*/  ISETP.GT.U32.AND.EX P4, PT, R72, RZ, PT, P4 ;  /* 0x000000ff4800720c */ /* 0x000fe40003f84140 */
[----:B------:R-:W-:-:S02]  /*3940*/  FSEL R31, R31, -INF , !P2 ;  /* 0xff8000001f1f7808 */ /* 0x000fc40005000000 */
[----:B------:R-:W-:Y:S02]  /*3950*/  FSEL R32, R32, -INF , !P1 ;  /* 0xff80000020207808 */ /* 0x000fe40004800000 */
[----:B------:R-:W-:Y:S02]  /*3960*/  FMNMX3 R71, R71, R28, R30, !PT ;  /* 0x0000001c47477276 */ /* 0x000fe4000780001e */
[----:B------:R-:W-:Y:S02]  /*3970*/  FSEL R34, R33, -INF , !P0 ;  /* 0xff80000021227808 */ /* 0x000fe40004000000 */
[----:B------:R-:W-:Y:S02]  /*3980*/  ISETP.GT.U32.AND.EX P3, PT, R72, RZ, PT, P3 ;  /* 0x000000ff4800720c */ /* 0x000fe40003f64130 */
[----:B------:R-:W-:Y:S02]  /*3990*/  FSEL R33, R29, -INF , !P4 ;  /* 0xff8000001d217808 */ /* 0x000fe40006000000 */
[----:B------:R-:W-:-:S02]  /*39a0*/  FMNMX3 R71, R71, R31, R32, !PT ;  /* 0x0000001f47477276 */ /* 0x000fc40007800020 */
[----:B------:R-:W-:Y:S02]  /*39b0*/  FSEL R70, R35, -INF , !P3 ;  /* 0xff80000023467808 */ /* 0x000fe40005800000 */
[----:B------:R-:W-:Y:S02]  /*39c0*/  FMNMX3 R71, R71, R34, R33, !PT ;  /* 0x0000002247477276 */ /* 0x000fe40007800021 */
[----:B------:R-:W-:Y:S02]  /*39d0*/  LOP3.LUT P5, RZ, R0, 0xff, RZ, 0xc0, !PT ;  /* 0x000000ff00ff7812 */ /* 0x000fe400078ac0ff */
[----:B------:R-:W-:-:S05]  /*39e0*/  FMNMX R71, R70, R71, !PT ;  /* 0x0000004746477209 */ /* 0x000fca0007800000 */
[----:B------:R-:W1:Y:S06]  /*39f0*/  SHFL.BFLY PT, R29, R71, 0x10, 0x1f ;  /* 0x0e001f00471d7f89 */ /* 0x000e6c00000e0000 */
[----:B------:R-:W2:Y:S01]  /*3a00*/  @!P5 SYNCS.CCTL.IV [UR8+0x2810] ;  /* 0x00281000ff00d9b1 */ /* 0x000ea20008000008 */
[----:B------:R-:W-:Y:S01]  /*3a10*/  NOP ;  /* 0x0000000000007918 */ /* 0x000fe20000000000 */
[----:B-1----:R-:W-:-:S05]  /*3a20*/  FMNMX3 R29, R71, R29, R64, !PT ;  /* 0x0000001d471d7276 */ /* 0x002fca0007800040 */
[--C-:B------:R-:W-:Y:S01]  /*3a30*/  FADD R8, R8, -R29.reuse ;  /* 0x8000001d08087221 */ /* 0x100fe20000000000 */
[--C-:B------:R-:W-:Y:S01]  /*3a40*/  FADD R10, R10, -R29.reuse ;  /* 0x8000001d0a0a7221 */ /* 0x100fe20000000000 */
[--C-:B------:R-:W-:Y:S01]  /*3a50*/  FADD R68, R68, -R29.reuse ;  /* 0x8000001d44447221 */ /* 0x100fe20000000000 */
[--C-:B------:R-:W-:Y:S01]  /*3a60*/  FADD R4, R4, -R29.reuse ;  /* 0x8000001d04047221 */ /* 0x100fe20000000000 */
[----:B------:R-:W-:Y:S01]  /*3a70*/  FMUL R35, R8, 1.4426950216293334961 ;  /* 0x3fb8aa3b08237820 */ /* 0x000fe20000400000 */
        /* <DEDUP_REMOVED lines=8> */
[----:B------:R-:W-:Y:S01]  /*3b00*/  FMUL R8, R8, 1.4426950216293334961 ;  /* 0x3fb8aa3b08087820 */ /* 0x000fe20000400000 */
[----:B------:R-:W-:Y:S01]  /*3b10*/  FMUL R5, R5, 1.4426950216293334961 ;  /* 0x3fb8aa3b05057820 */ /* 0x000fe20000400000 */
[----:B------:R-:W-:Y:S01]  /*3b20*/  FMUL R10, R10, 1.4426950216293334961 ;  /* 0x3fb8aa3b0a0a7820 */ /* 0x000fe20000400000 */
[----:B------:R3:W-:Y:S01]  /*3b30*/  MUFU.EX2 R9, R71 ;  /* 0x0000004700097308 */ /* 0x0007e20000000800 */
[--C-:B-1----:R-:W-:Y:S01]  /*3b40*/  FADD R35, R11, -R29.reuse ;  /* 0x8000001d0b237221 */ /* 0x102fe20000000000 */
[----:B------:R-:W-:Y:S01]  /*3b50*/  FMUL R6, R6, 1.4426950216293334961 ;  /* 0x3fb8aa3b06067820 */ /* 0x000fe20000400000 */
[--C-:B------:R-:W-:Y:S01]  /*3b60*/  FADD R31, R31, -R29.reuse ;  /* 0x8000001d1f1f7221 */ /* 0x100fe20000000000 */
[--C-:B------:R-:W-:Y:S01]  /*3b70*/  FADD R30, R30, -R29.reuse ;  /* 0x8000001d1e1e7221 */ /* 0x100fe20000000000 */
[----:B------:R-:W-:Y:S01]  /*3b80*/  FMUL R72, R35, 1.4426950216293334961 ;  /* 0x3fb8aa3b23487820 */ /* 0x000fe20000400000 */
[--C-:B------:R-:W-:Y:S01]  /*3b90*/  FADD R35, R12, -R29.reuse ;  /* 0x8000001d0c237221 */ /* 0x100fe20000000000 */
[----:B------:R-:W-:Y:S01]  /*3ba0*/  FMUL R77, R31, 1.4426950216293334961 ;  /* 0x3fb8aa3b1f4d7820 */ /* 0x000fe20000400000 */
[----:B------:R1:W-:Y:S01]  /*3bb0*/  MUFU.EX2 R11, R68 ;  /* 0x00000044000b7308 */ /* 0x0003e20000000800 */
[----:B------:R-:W-:Y:S01]  /*3bc0*/  FADD R31, -R29, R64 ;  /* 0x000000401d1f7221 */ /* 0x000fe20000000100 */
[----:B------:R-:W-:Y:S01]  /*3bd0*/  FMUL R73, R35, 1.4426950216293334961 ;  /* 0x3fb8aa3b23497820 */ /* 0x000fe20000400000 */
[--C-:B------:R-:W-:Y:S01]  /*3be0*/  FADD R35, R13, -R29.reuse ;  /* 0x8000001d0d237221 */ /* 0x100fe20000000000 */
[--C-:B------:R-:W-:Y:S01]  /*3bf0*/  FADD R34, R34, -R29.reuse ;  /* 0x8000001d22227221 */ /* 0x100fe20000000000 */
[----:B------:R-:W-:Y:S01]  /*3c00*/  FMUL R31, R31, 1.4426950216293334961 ;  /* 0x3fb8aa3b1f1f7820 */ /* 0x000fe20000400000 */
[----:B------:R-:W-:Y:S01]  /*3c10*/  FMUL R30, R30, 1.4426950216293334961 ;  /* 0x3fb8aa3b1e1e7820 */ /* 0x000fe20000400000 */
[----:B---3--:R-:W-:Y:S01]  /*3c20*/  FMUL R71, R35, 1.4426950216293334961 ;  /* 0x3fb8aa3b23477820 */ /* 0x008fe20000400000 */
[--C-:B------:R-:W-:Y:S01]  /*3c30*/  FADD R35, R14, -R29.reuse ;  /* 0x8000001d0e237221 */ /* 0x100fe20000000000 */
[----:B------:R3:W-:Y:S01]  /*3c40*/  MUFU.EX2 R12, R72 ;  /* 0x00000048000c7308 */ /* 0x0007e20000000800 */
[--C-:B------:R-:W-:Y:S01]  /*3c50*/  FADD R32, R32, -R29.reuse ;  /* 0x8000001d20207221 */ /* 0x100fe20000000000 */
[--C-:B------:R-:W-:Y:S01]  /*3c60*/  FADD R33, R33, -R29.reuse ;  /* 0x8000001d21217221 */ /* 0x100fe20000000000 */
[----:B------:R-:W-:Y:S01]  /*3c70*/  FMUL R74, R35, 1.4426950216293334961 ;  /* 0x3fb8aa3b234a7820 */ /* 0x000fe20000400000 */
[--C-:B------:R-:W-:Y:S01]  /*3c80*/  FADD R35, R15, -R29.reuse ;  /* 0x8000001d0f237221 */ /* 0x100fe20000000000 */
[----:B------:R-:W-:Y:S01]  /*3c90*/  FMUL R32, R32, 1.4426950216293334961 ;  /* 0x3fb8aa3b20207820 */ /* 0x000fe20000400000 */
[--C-:B------:R-:W-:Y:S01]  /*3ca0*/  FADD R70, R70, -R29.reuse ;  /* 0x8000001d46467221 */ /* 0x100fe20000000000 */
[----:B------:R-:W-:Y:S01]  /*3cb0*/  FMUL R33, R33, 1.4426950216293334961 ;  /* 0x3fb8aa3b21217820 */ /* 0x000fe20000400000 */
[----:B-1----:R-:W-:Y:S01]  /*3cc0*/  FMUL R68, R35, 1.4426950216293334961 ;  /* 0x3fb8aa3b23447820 */ /* 0x002fe20000400000 */
[--C-:B------:R-:W-:Y:S01]  /*3cd0*/  FADD R35, R16, -R29.reuse ;  /* 0x8000001d10237221 */ /* 0x100fe20000000000 */
[----:B------:R-:W-:Y:S03]  /*3ce0*/  MUFU.EX2 R4, R4 ;  /* 0x0000000400047308 */ /* 0x000fe60000000800 */
[----:B---3--:R-:W-:Y:S01]  /*3cf0*/  FMUL R72, R35, 1.4426950216293334961 ;  /* 0x3fb8aa3b23487820 */ /* 0x008fe20000400000 */
[----:B------:R-:W-:-:S04]  /*3d00*/  FADD R35, R17, -R29 ;  /* 0x8000001d11237221 */ /* 0x000fc80000000000 */
[----:B------:R-:W1:Y:S08]  /*3d10*/  MUFU.EX2 R5, R5 ;  /* 0x0000000500057308 */ /* 0x000e700000000800 */
[----:B------:R3:W-:Y:S08]  /*3d20*/  MUFU.EX2 R13, R73 ;  /* 0x00000049000d7308 */ /* 0x0007f00000000800 */
[----:B------:R-:W4:Y:S01]  /*3d30*/  MUFU.EX2 R6, R6 ;  /* 0x0000000600067308 */ /* 0x000f220000000800 */
[----:B---3--:R-:W-:Y:S01]  /*3d40*/  FMUL R73, R35, 1.4426950216293334961 ;  /* 0x3fb8aa3b23497820 */ /* 0x008fe20000400000 */
[----:B------:R-:W-:Y:S01]  /*3d50*/  FADD R35, R18, -R29 ;  /* 0x8000001d12237221 */ /* 0x000fe20000000000 */
[----:B-1----:R-:W-:-:S05]  /*3d60*/  FADD R75, R4, R5 ;  /* 0x00000005044b7221 */ /* 0x002fca0000000000 */
[----:B------:R1:W-:Y:S08]  /*3d70*/  MUFU.EX2 R14, R71 ;  /* 0x00000047000e7308 */ /* 0x0003f00000000800 */
[----:B------:R-:W3:Y:S01]  /*3d80*/  MUFU.EX2 R8, R8 ;  /* 0x0000000800087308 */ /* 0x000ee20000000800 */
[----:B-1----:R-:W-:Y:S01]  /*3d90*/  FMUL R71, R35, 1.4426950216293334961 ;  /* 0x3fb8aa3b23477820 */ /* 0x002fe20000400000 */
[----:B------:R-:W-:-:S06]  /*3da0*/  FADD R35, R19, -R29 ;  /* 0x8000001d13237221 */ /* 0x000fcc0000000000 */
[----:B------:R1:W-:Y:S08]  /*3db0*/  MUFU.EX2 R15, R74 ;  /* 0x0000004a000f7308 */ /* 0x0003f00000000800 */
[----:B------:R5:W-:Y:S01]  /*3dc0*/  MUFU.EX2 R16, R68 ;  /* 0x0000004400107308 */ /* 0x000be20000000800 */
[----:B-1----:R-:W-:Y:S01]  /*3dd0*/  FMUL R74, R35, 1.4426950216293334961 ;  /* 0x3fb8aa3b234a7820 */ /* 0x002fe20000400000 */
[----:B------:R-:W-:-:S06]  /*3de0*/  FADD R35, R20, -R29 ;  /* 0x8000001d14237221 */ /* 0x000fcc0000000000 */
[----:B------:R-:W1:Y:S01]  /*3df0*/  MUFU.EX2 R10, R10 ;  /* 0x0000000a000a7308 */ /* 0x000e620000000800 */
[----:B-----5:R-:W-:Y:S01]  /*3e00*/  FMUL R68, R35, 1.4426950216293334961 ;  /* 0x3fb8aa3b23447820 */ /* 0x020fe20000400000 */
[----:B------:R-:W-:-:S06]  /*3e10*/  FADD R35, R21, -R29 ;  /* 0x8000001d15237221 */ /* 0x000fcc0000000000 */
[----:B------:R4:W-:Y:S08]  /*3e20*/  MUFU.EX2 R20, R74 ;  /* 0x0000004a00147308 */ /* 0x0009f00000000800 */
[----:B------:R5:W-:Y:S01]  /*3e30*/  MUFU.EX2 R17, R72 ;  /* 0x0000004800117308 */ /* 0x000be20000000800 */
[----:B----4-:R-:W-:-:S04]  /*3e40*/  FADD R74, R6, R75 ;  /* 0x0000004b064a7221 */ /* 0x010fc80000000000 */
[----:B------:R-:W-:-:S03]  /*3e50*/  FADD R75, R7, R74 ;  /* 0x0000004a074b7221 */ /* 0x000fc60000000000 */
[----:B------:R4:W-:Y:S01]  /*3e60*/  MUFU.EX2 R18, R73 ;  /* 0x0000004900127308 */ /* 0x0009e20000000800 */
[----:B-----5:R-:W-:Y:S01]  /*3e70*/  FMUL R72, R35, 1.4426950216293334961 ;  /* 0x3fb8aa3b23487820 */ /* 0x020fe20000400000 */
[----:B------:R-:W-:-:S06]  /*3e80*/  FADD R35, R22, -R29 ;  /* 0x8000001d16237221 */ /* 0x000fcc0000000000 */
[----:B------:R3:W-:Y:S01]  /*3e90*/  MUFU.EX2 R22, R72 ;  /* 0x0000004800167308 */ /* 0x0007e20000000800 */
[----:B----4-:R-:W-:Y:S01]  /*3ea0*/  FMUL R73, R35, 1.4426950216293334961 ;  /* 0x3fb8aa3b23497820 */ /* 0x010fe20000400000 */
[----:B------:R-:W-:-:S06]  /*3eb0*/  FADD R35, R23, -R29 ;  /* 0x8000001d17237221 */ /* 0x000fcc0000000000 */
[----:B------:R4:W-:Y:S01]  /*3ec0*/  MUFU.EX2 R23, R73 ;  /* 0x0000004900177308 */ /* 0x0009e20000000800 */
[----:B---3--:R-:W-:-:S07]  /*3ed0*/  FADD R72, R8, R75 ;  /* 0x0000004b08487221 */ /* 0x008fce0000000000 */
[----:B------:R3:W-:Y:S01]  /*3ee0*/  MUFU.EX2 R19, R71 ;  /* 0x0000004700137308 */ /* 0x0007e20000000800 */
[----:B----4-:R-:W-:-:S04]  /*3ef0*/  FADD R73, R9, R72 ;  /* 0x0000004809497221 */ /* 0x010fc80000000000 */
[----:B-1----:R-:W-:-:S03]  /*3f00*/  FADD R74, R10, R73 ;  /* 0x000000490a4a7221 */ /* 0x002fc60000000000 */
[----:B------:R1:W-:Y:S01]  /*3f10*/  MUFU.EX2 R21, R68 ;  /* 0x0000004400157308 */ /* 0x0003e20000000800 */
[----:B------:R-:W-:Y:S01]  /*3f20*/  FADD R73, R11, R74 ;  /* 0x0000004a0b497221 */ /* 0x000fe20000000000 */
[----:B---3--:R-:W-:Y:S01]  /*3f30*/  FMUL R71, R35, 1.4426950216293334961 ;  /* 0x3fb8aa3b23477820 */ /* 0x008fe20000400000 */
[----:B------:R-:W-:Y:S02]  /*3f40*/  FADD R35, R24, -R29 ;  /* 0x8000001d18237221 */ /* 0x000fe40000000000 */
[----:B------:R-:W-:-:S03]  /*3f50*/  FADD R74, R12, R73 ;  /* 0x000000490c4a7221 */ /* 0x000fc60000000000 */
[----:B------:R3:W-:Y:S01]  /*3f60*/  MUFU.EX2 R24, R71 ;  /* 0x0000004700187308 */ /* 0x0007e20000000800 */
[----:B------:R-:W-:Y:S01]  /*3f70*/  FADD R73, R13, R74 ;  /* 0x0000004a0d497221 */ /* 0x000fe20000000000 */
[----:B-1----:R-:W-:Y:S01]  /*3f80*/  FMUL R68, R35, 1.4426950216293334961 ;  /* 0x3fb8aa3b23447820 */ /* 0x002fe20000400000 */
[----:B------:R-:W-:Y:S02]  /*3f90*/  FADD R35, R25, -R29 ;  /* 0x8000001d19237221 */ /* 0x000fe40000000000 */
[----:B------:R-:W-:Y:S02]  /*3fa0*/  FADD R74, R14, R73 ;  /* 0x000000490e4a7221 */ /* 0x000fe40000000000 */
[----:B------:R-:W-:Y:S01]  /*3fb0*/  FMUL R72, R35, 1.4426950216293334961 ;  /* 0x3fb8aa3b23487820 */ /* 0x000fe20000400000 */
[----:B------:R-:W-:Y:S01]  /*3fc0*/  FADD R35, R26, -R29 ;  /* 0x8000001d1a237221 */ /* 0x000fe20000000000 */
[----:B------:R-:W-:Y:S01]  /*3fd0*/  FADD R73, R15, R74 ;  /* 0x0000004a0f497221 */ /* 0x000fe20000000000 */
[----:B------:R-:W2:Y:S01]  /*3fe0*/  MUFU.EX2 R31, R31 ;  /* 0x0000001f001f7308 */ /* 0x000ea20000000800 */
[----:B------:R-:W-:-:S04]  /*3ff0*/  IMAD.WIDE R74, R67, 0x2, R56 ;  /* 0x00000002434a7825 */ /* 0x000fc800078e0238 */
[----:B---3--:R-:W-:Y:S01]  /*4000*/  FMUL R71, R35, 1.4426950216293334961 ;  /* 0x3fb8aa3b23477820 */ /* 0x008fe20000400000 */
[----:B------:R-:W-:Y:S02]  /*4010*/  FADD R35, R27, -R29 ;  /* 0x8000001d1b237221 */ /* 0x000fe40000000000 */
[----:B------:R1:W-:Y:S08]  /*4020*/  MUFU.EX2 R26, R72 ;  /* 0x00000048001a7308 */ /* 0x0003f00000000800 */
[----:B------:R3:W-:Y:S01]  /*4030*/  MUFU.EX2 R27, R71 ;  /* 0x00000047001b7308 */ /* 0x0007e20000000800 */
[----:B-1----:R-:W-:Y:S01]  /*4040*/  FADD R72, R16, R73 ;  /* 0x0000004910487221 */ /* 0x002fe20000000000 */
[----:B--2---:R1:W-:Y:S06]  /*4050*/  STSM.16.M88 [R48+0x1800], R31 ;  /* 0x0018001f30007844 */ /* 0x0043ec0000000000 */
[----:B------:R2:W4:Y:S01]  /*4060*/  MUFU.EX2 R25, R68 ;  /* 0x0000004400197308 */ /* 0x0005220000000800 */
[----:B---3--:R-:W-:-:S04]  /*4070*/  FADD R71, R17, R72 ;  /* 0x0000004811477221 */ /* 0x008fc80000000000 */
[----:B------:R-:W-:-:S03]  /*4080*/  FADD R72, R18, R71 ;  /* 0x0000004712487221 */ /* 0x000fc60000000000 */
[----:B------:R-:W-:Y:S01]  /*4090*/  MUFU.EX2 R30, R30 ;  /* 0x0000001e001e7308 */ /* 0x000fe20000000800 */
[----:B--2---:R-:W-:Y:S01]  /*40a0*/  FMUL R68, R35, 1.4426950216293334961 ;  /* 0x3fb8aa3b23447820 */ /* 0x004fe20000400000 */
[----:B------:R-:W-:Y:S01]  /*40b0*/  FADD R71, R19, R72 ;  /* 0x0000004813477221 */ /* 0x000fe20000000000 */
[----:B------:R-:W-:Y:S01]  /*40c0*/  FADD R35, R28, -R29 ;  /* 0x8000001d1c237221 */ /* 0x000fe20000000000 */
[----:B------:R-:W-:-:S04]  /*40d0*/  IMAD.WIDE R72, R67, 0x2, R52 ;  /* 0x0000000243487825 */ /* 0x000fc800078e0234 */
[----:B------:R-:W-:Y:S01]  /*40e0*/  FMUL R35, R35, 1.4426950216293334961 ;  /* 0x3fb8aa3b23237820 */ /* 0x000fe20000400000 */
[----:B------:R2:W3:Y:S08]  /*40f0*/  MUFU.EX2 R28, R68 ;  /* 0x00000044001c7308 */ /* 0x0004f00000000800 */
[----:B------:R-:W5:Y:S01]  /*4100*/  MUFU.EX2 R35, R35 ;  /* 0x0000002300237308 */ /* 0x000f620000000800 */
[----:B--2---:R-:W-:-:S04]  /*4110*/  FADD R68, R20, R71 ;  /* 0x0000004714447221 */ /* 0x004fc80000000000 */
[----:B------:R-:W-:Y:S01]  /*4120*/  FADD R71, R21, R68 ;  /* 0x0000004415477221 */ /* 0x000fe20000000000 */
[----:B------:R-:W-:Y:S02]  /*4130*/  IMAD.U32 R68, R66, -0x80000000, RZ ;  /* 0x8000000042447824 */ /* 0x000fe400078e00ff */
[----:B------:R-:W2:Y:S01]  /*4140*/  MUFU.EX2 R77, R77 ;  /* 0x0000004d004d7308 */ /* 0x000ea20000000800 */
[----:B------:R-:W-:-:S04]  /*4150*/  FADD R64, R22, R71 ;  /* 0x0000004716407221 */ /* 0x000fc80000000000 */
[----:B------:R-:W-:-:S03]  /*4160*/  FADD R71, R23, R64 ;  /* 0x0000004017477221 */ /* 0x000fc60000000000 */
[----:B------:R3:W0:Y:S01]  /*4170*/  MUFU.EX2 R81, R32 ;  /* 0x0000002000517308 */ /* 0x0006220000000800 */
[----:B------:R-:W-:-:S04]  /*4180*/  FADD R64, R24, R71 ;  /* 0x0000004718407221 */ /* 0x000fc80000000000 */
[----:B----4-:R-:W-:Y:S01]  /*4190*/  FADD R71, R25, R64 ;  /* 0x0000004019477221 */ /* 0x010fe20000000000 */
[----:B------:R-:W-:Y:S02]  /*41a0*/  FMUL R64, R34, 1.4426950216293334961 ;  /* 0x3fb8aa3b22407820 */ /* 0x000fe40000400000 */
[----:B------:R-:W-:Y:S01]  /*41b0*/  MUFU.EX2 R83, R33 ;  /* 0x0000002100537308 */ /* 0x000fe20000000800 */
[----:B------:R-:W-:-:S04]  /*41c0*/  FADD R34, R26, R71 ;  /* 0x000000471a227221 */ /* 0x000fc80000000000 */
[----:B------:R-:W-:Y:S01]  /*41d0*/  FADD R71, R27, R34 ;  /* 0x000000221b477221 */ /* 0x000fe20000000000 */
[----:B------:R-:W-:Y:S03]  /*41e0*/  BAR.SYNC.DEFER_BLOCKING 0x0 ;  /* 0x0000000000007b1d */ /* 0x000fe60000010000 */
[----:B---3--:R-:W-:-:S03]  /*41f0*/  FADD R32, R28, R71 ;  /* 0x000000471c207221 */ /* 0x008fc60000000000 */
[----:B------:R3:W4:Y:S01]  /*4200*/  MUFU.EX2 R76, R64 ;  /* 0x00000040004c7308 */ /* 0x0007220000000800 */
[----:B-----5:R-:W-:-:S04]  /*4210*/  FADD R71, R35, R32 ;  /* 0x0000002023477221 */ /* 0x020fc80000000000 */
[----:B------:R-:W-:Y:S01]  /*4220*/  FADD R32, R30, R71 ;  /* 0x000000471e207221 */ /* 0x000fe20000000000 */
[----:B---3--:R-:W-:-:S03]  /*4230*/  FMUL R64, R70, 1.4426950216293334961 ;  /* 0x3fb8aa3b46407820 */ /* 0x008fc60000400000 */
[----:B--2---:R-:W-:Y:S01]  /*4240*/  FADD R32, R77, R32 ;  /* 0x000000204d207221 */ /* 0x004fe20000000000 */
[----:B------:R-:W-:-:S04]  /*4250*/  IMAD.WIDE R70, R67, 0x2, R54 ;  /* 0x0000000243467825 */ /* 0x000fc800078e0236 */
[----:B0-----:R-:W-:Y:S01]  /*4260*/  FADD R32, R81, R32 ;  /* 0x0000002051207221 */ /* 0x001fe20000000000 */
[----:B------:R-:W0:Y:S01]  /*4270*/  MUFU.EX2 R64, R64 ;  /* 0x0000004000407308 */ /* 0x000e220000000800 */
[----:B------:R1:W2:Y:S01]  /*4280*/  LDSM.16.M88 R34, [R49+UR8+0x1800] ;  /* 0x001800083122783b */ /* 0x0002a20008000000 */
[----:B------:R-:W3:Y:S01]  /*4290*/  SYNCS.PHASECHK.TRANS64.TRYWAIT P0, [UR23], R68 ;  /* 0x00000044ff0075a7 */ /* 0x000ee20008001117 */
[----:B----4-:R-:W-:-:S04]  /*42a0*/  FADD R32, R76, R32 ;  /* 0x000000204c207221 */ /* 0x010fc80000000000 */
[----:B------:R-:W-:-:S04]  /*42b0*/  FADD R32, R83, R32 ;  /* 0x0000002053207221 */ /* 0x000fc80000000000 */
[----:B0-----:R-:W-:Y:S01]  /*42c0*/  FADD R66, R64, R32 ;  /* 0x0000002040427221 */ /* 0x001fe20000000000 */
[----:B------:R-:W-:-:S04]  /*42d0*/  IMAD.WIDE R32, R67, 0x2, R50 ;  /* 0x0000000243207825 */ /* 0x000fc800078e0232 */
[----:B------:R1:W0:Y:S02]  /*42e0*/  SHFL.BFLY PT, R79, R66, 0x10, 0x1f ;  /* 0x0e001f00424f7f89 */ /* 0x00022400000e0000 */
[----:B-123--:R-:W-:Y:S05]  /*42f0*/  @!P0 BRA `(.L_x_18) ;  /* 0x00000010009c8947 */ /* 0x00efea0003800000 */
.L_x_26:
[----:B------:R-:W2:Y:S04]  /*4300*/  LDG.E.U16 R74, desc[UR18][R74.64] ;  /* 0x000000124a4a7981 */ /* 0x000ea8000c1e1500 */
[----:B------:R-:W3:Y:S04]  /*4310*/  LDG.E.U16 R72, desc[UR18][R72.64] ;  /* 0x0000001248487981 */ /* 0x000ee8000c1e1500 */
[----:B------:R-:W4:Y:S04]  /*4320*/  LDG.E.U16 R71, desc[UR18][R70.64] ;  /* 0x0000001246477981 */ /* 0x000f28000c1e1500 */
[----:B------:R-:W5:Y:S01]  /*4330*/  LDG.E.U16 R33, desc[UR18][R32.64] ;  /* 0x0000001220217981 */ /* 0x000f62000c1e1500 */
[----:B------:R-:W-:Y:S01]  /*4340*/  F2FP.BF16.F32.PACK_AB R4, R5, R4 ;  /* 0x000000040504723e */ /* 0x000fe200000010ff */
[----:B------:R-:W-:Y:S01]  /*4350*/  ULEA UR23, UR20, UR8, 0x3 ;  /* 0x0000000814177291 */ /* 0x000fe2000f8e18ff */
[----:B------:R-:W-:-:S02]  /*4360*/  F2FP.BF16.F32.PACK_AB R5, R7, R6 ;  /* 0x000000060705723e */ /* 0x000fc400000010ff */
[----:B------:R-:W-:Y:S01]  /*4370*/  F2FP.BF16.F32.PACK_AB R6, R9, R8 ;  /* 0x000000080906723e */ /* 0x000fe200000010ff */
[----:B------:R-:W-:Y:S01]  /*4380*/  UIADD3 UR23, UPT, UPT, UR23, 0x2800, URZ ;  /* 0x0000280017177890 */ /* 0x000fe2000fffe0ff */
[----:B------:R-:W-:Y:S02]  /*4390*/  F2FP.BF16.F32.PACK_AB R7, R11, R10 ;  /* 0x0000000a0b07723e */ /* 0x000fe400000010ff */
[----:B------:R-:W-:Y:S02]  /*43a0*/  F2FP.BF16.F32.PACK_AB R8, R13, R12 ;  /* 0x0000000c0d08723e */ /* 0x000fe400000010ff */
[----:B------:R-:W-:Y:S02]  /*43b0*/  F2FP.BF16.F32.PACK_AB R9, R15, R14 ;  /* 0x0000000e0f09723e */ /* 0x000fe400000010ff */
[----:B------:R-:W-:Y:S02]  /*43c0*/  F2FP.BF16.F32.PACK_AB R10, R17, R16 ;  /* 0x00000010110a723e */ /* 0x000fe400000010ff */
[----:B------:R-:W-:-:S02]  /*43d0*/  F2FP.BF16.F32.PACK_AB R11, R19, R18 ;  /* 0x00000012130b723e */ /* 0x000fc400000010ff */
[----:B------:R-:W-:Y:S02]  /*43e0*/  F2FP.BF16.F32.PACK_AB R12, R21, R20 ;  /* 0x00000014150c723e */ /* 0x000fe400000010ff */
[----:B------:R-:W-:Y:S02]  /*43f0*/  F2FP.BF16.F32.PACK_AB R13, R23, R22 ;  /* 0x00000016170d723e */ /* 0x000fe400000010ff */
[----:B------:R-:W-:Y:S02]  /*4400*/  F2FP.BF16.F32.PACK_AB R14, R25, R24 ;  /* 0x00000018190e723e */ /* 0x000fe400000010ff */
[----:B------:R-:W-:Y:S02]  /*4410*/  F2FP.BF16.F32.PACK_AB R15, R27, R26 ;  /* 0x0000001a1b0f723e */ /* 0x000fe400000010ff */
[----:B------:R-:W-:Y:S02]  /*4420*/  F2FP.BF16.F32.PACK_AB R16, R35, R28 ;  /* 0x0000001c2310723e */ /* 0x000fe400000010ff */
[----:B------:R-:W-:-:S02]  /*4430*/  F2FP.BF16.F32.PACK_AB R17, R77, R30 ;  /* 0x0000001e4d11723e */ /* 0x000fc400000010ff */
[----:B------:R-:W-:Y:S02]  /*4440*/  F2FP.BF16.F32.PACK_AB R18, R76, R81 ;  /* 0x000000514c12723e */ /* 0x000fe400000010ff */
[----:B------:R-:W-:-:S04]  /*4450*/  F2FP.BF16.F32.PACK_AB R19, R64, R83 ;  /* 0x000000534013723e */ /* 0x000fc800000010ff */
[----:B------:R-:W-:Y:S01]  /*4460*/  STTM.16dp32bit_t0_t15.x16 tmem[UR12], R4 ;  /* 0x00000004000079ed */ /* 0x000fe20008a0000c */
[----:B------:R1:W-:Y:S02]  /*4470*/  STTM.16dp32bit_t16_t31.x16 tmem[UR12+0x10], R4 ;  /* 0x00001004000079ed */ /* 0x0003e40008a2000c */
[----:B01----:R-:W-:Y:S01]  /*4480*/  FADD R4, R66, R79 ;  /* 0x0000004f42047221 */ /* 0x003fe20000000000 */
[----:B------:R-:W-:Y:S01]  /*4490*/  IMAD.MOV.U32 R66, RZ, RZ, R63 ;  /* 0x000000ffff427224 */ /* 0x000fe200078e003f */
[----:B--2---:R0:W-:Y:S04]  /*44a0*/  STS.U16 [R59+UR8+0x2000], R74 ;  /* 0x0020004a3b007988 */ /* 0x0041e80008000408 */
[----:B---3--:R0:W-:Y:S04]  /*44b0*/  STS.U16 [R59+UR8+0x2400], R72 ;  /* 0x002400483b007988 */ /* 0x0081e80008000408 */
[----:B----4-:R0:W-:Y:S04]  /*44c0*/  STS.U16 [R58+UR8+0x2200], R71 ;  /* 0x002200473a007988 */ /* 0x0101e80008000408 */
[----:B-----5:R0:W-:Y:S01]  /*44d0*/  STS.U16 [R58+UR8+0x2600], R33 ;  /* 0x002600213a007988 */ /* 0x0201e20008000408 */
[----:B------:R-:W1:Y:S02]  /*44e0*/  FENCE.VIEW.ASYNC.T ;  /* 0x00000000000073c6 */ /* 0x000e640000000200 */
[----:B-1----:R-:W-:Y:S06]  /*44f0*/  BAR.SYNC.DEFER_BLOCKING 0x0 ;  /* 0x0000000000007b1d */ /* 0x002fec0000010000 */
[----:B------:R-:W1:Y:S01]  /*4500*/  LDTM.x8 R20, tmem[UR9] ;  /* 0x00000009001479ee */ /* 0x000e6200081c0000 */
[----:B------:R-:W-:Y:S01]  /*4510*/  NOP ;  /* 0x0000000000007918 */ /* 0x000fe20000000000 */
[C---:B-1----:R-:W-:Y:S01]  /*4520*/  FMUL R20, R34.reuse, R20 ;  /* 0x0000001422147220 */ /* 0x042fe20000400000 */
[C---:B------:R-:W-:Y:S01]  /*4530*/  FMUL R21, R34.reuse, R21 ;  /* 0x0000001522157220 */ /* 0x040fe20000400000 */
[C---:B------:R-:W-:Y:S01]  /*4540*/  FMUL R22, R34.reuse, R22 ;  /* 0x0000001622167220 */ /* 0x040fe20000400000 */
[C---:B------:R-:W-:Y:S01]  /*4550*/  FMUL R23, R34.reuse, R23 ;  /* 0x0000001722177220 */ /* 0x040fe20000400000 */
[C---:B------:R-:W-:Y:S01]  /*4560*/  FMUL R24, R34.reuse, R24 ;  /* 0x0000001822187220 */ /* 0x040fe20000400000 */
[C---:B------:R-:W-:Y:S01]  /*4570*/  FMUL R25, R34.reuse, R25 ;  /* 0x0000001922197220 */ /* 0x040fe20000400000 */
[C---:B------:R-:W-:Y:S01]  /*4580*/  FMUL R26, R34.reuse, R26 ;  /* 0x0000001a221a7220 */ /* 0x040fe20000400000 */
[----:B------:R-:W-:-:S04]  /*4590*/  FMUL R27, R34, R27 ;  /* 0x0000001b221b7220 */ /* 0x000fc80000400000 */
[----:B------:R0:W-:Y:S01]  /*45a0*/  STTM.x8 tmem[UR9], R20 ;  /* 0x00000014000079ed */ /* 0x0001e200081c0009 */
[----:B------:R-:W1:Y:S02]  /*45b0*/  FENCE.VIEW.ASYNC.T ;  /* 0x00000000000073c6 */ /* 0x000e640000000200 */
[----:B-1----:R-:W-:Y:S06]  /*45c0*/  BAR.SYNC.DEFER_BLOCKING 0x0 ;  /* 0x0000000000007b1d */ /* 0x002fec0000010000 */
[----:B------:R1:W-:Y:S06]  /*45d0*/  MEMBAR.ALL.CTA ;  /* 0x0000000000007992 */ /* 0x0003ec0000008000 */
[----:B-1----:R-:W1:Y:S02]  /*45e0*/  FENCE.VIEW.ASYNC.S ;  /* 0x00000000000073c6 */ /* 0x002e640000000000 */
[----:B-1----:R-:W-:Y:S06]  /*45f0*/  BAR.SYNC.DEFER_BLOCKING 0x0 ;  /* 0x0000000000007b1d */ /* 0x002fec0000010000 */
[----:B------:R-:W-:Y:S05]  /*4600*/  BRA.U UP1, `(.L_x_19) ;  /* 0x0000000101587547 */ /* 0x000fea000b800000 */
[----:B------:R-:W-:Y:S02]  /*4610*/  UIADD3 UR32, UPT, UPT, UR6, 0x58, URZ ;  /* 0x0000005806207890 */ /* 0x000fe4000fffe0ff */
[----:B------:R-:W-:Y:S02]  /*4620*/  UIADD3 UR33, UPT, UPT, UR6, 0x60, URZ ;  /* 0x0000006006217890 */ /* 0x000fe4000fffe0ff */
[----:B------:R-:W-:Y:S01]  /*4630*/  UIADD3 UR35, UPT, UPT, UR6, 0x68, URZ ;  /* 0x0000006806237890 */ /* 0x000fe2000fffe0ff */
[----:B------:R-:W-:Y:S01]  /*4640*/  UMOV UR16, 0x0 ;  /* 0x0000000000107882 */ /* 0x000fe20000000000 */
[----:B------:R-:W-:Y:S01]  /*4650*/  UMOV UR17, 0x8040490 ;  /* 0x0804049000117882 */ /* 0x000fe20000000000 */
[----:B------:R-:W-:Y:S01]  /*4660*/  UMOV UR14, UR21 ;  /* 0x00000015000e7c82 */ /* 0x000fe20008000000 */
[----:B------:R-:W-:Y:S01]  /*4670*/  UMOV UR15, 0x40004040 ;  /* 0x40004040000f7882 */ /* 0x000fe20000000000 */
[----:B------:R-:W-:Y:S01]  /*4680*/  UMOV UR36, 0x0 ;  /* 0x0000000000247882 */ /* 0x000fe20000000000 */
[----:B------:R-:W-:Y:S01]  /*4690*/  UMOV UR37, 0x8040490 ;  /* 0x0804049000257882 */ /* 0x000fe20000000000 */
[----:B------:R-:W-:Y:S01]  /*46a0*/  UMOV UR38, 0x0 ;  /* 0x0000000000267882 */ /* 0x000fe20000000000 */
[----:B------:R-:W-:Y:S01]  /*46b0*/  UMOV UR39, 0x8040490 ;  /* 0x0804049000277882 */ /* 0x000fe20000000000 */
[----:B------:R-:W-:Y:S01]  /*46c0*/  UMOV UR4, UR23 ;  /* 0x0000001700047c82 */ /* 0x000fe20008000000 */
[----:B------:R-:W-:Y:S01]  /*46d0*/  UMOV UR5, URZ ;  /* 0x000000ff00057c82 */ /* 0x000fe20008000000 */
[----:B------:R1:W-:Y:S01]  /*46e0*/  UTCHMMA tmem[UR11], gdesc[UR14], tmem[UR6], tmem[UR16], idesc[UR17], UPT ;  /* 0x00ff100e0b0079ea */ /* 0x0003e2000b800006 */
[----:B------:R-:W-:Y:S01]  /*46f0*/  UMOV UR40, 0x0 ;  /* 0x0000000000287882 */ /* 0x000fe20000000000 */
[----:B------:R-:W-:Y:S01]  /*4700*/  UMOV UR41, 0x8040490 ;  /* 0x0804049000297882 */ /* 0x000fe20000000000 */
[----:B------:R1:W-:Y:S01]  /*4710*/  UTCHMMA tmem[UR32], gdesc[UR26], tmem[UR6], tmem[UR36], idesc[UR37], UPT ;  /* 0x00ff241a200079ea */ /* 0x0003e2000b800006 */
[----:B------:R-:W-:Y:S01]  /*4720*/  UMOV UR4, UR4 ;  /* 0x0000000400047c82 */ /* 0x000fe20008000000 */
[----:B------:R1:W-:Y:S01]  /*4730*/  UTCHMMA tmem[UR33], gdesc[UR28], tmem[UR6], tmem[UR38], idesc[UR39], UPT ;  /* 0x00ff261c210079ea */ /* 0x0003e2000b800006 */
[----:B------:R1:W-:Y:S01]  /*4740*/  UTCHMMA tmem[UR35], gdesc[UR30], tmem[UR6], tmem[UR40], idesc[UR41], UPT ;  /* 0x00ff281e230079ea */ /* 0x0003e2000b800006 */
[----:B------:R1:W-:Y:S01]  /*4750*/  UTCBAR [UR4], URZ ;  /* 0x000000ff040073e9 */ /* 0x0003e200080000ff */
[----:B------:R-:W-:Y:S01]  /*4760*/  NOP ;  /* 0x0000000000007918 */ /* 0x000fe20000000000 */
.L_x_19:
[----:B------:R-:W-:Y:S01]  /*4770*/  IADD3 R62, P0, PT, R62, 0x40, RZ ;  /* 0x000000403e3e7810 */ /* 0x000fe20007f1e0ff */
[----:B------:R-:W-:Y:S01]  /*4780*/  UIADD3 UR20, UPT, UPT, UR20, 0x1, URZ ;  /* 0x0000000114147890 */ /* 0x000fe2000fffe0ff */
[----:B------:R-:W-:Y:S02]  /*4790*/  VIADD R67, R67, UR22 ;  /* 0x0000001643437c36 */ /* 0x000fe40008000000 */
[----:B------:R-:W-:Y:S01]  /*47a0*/  FFMA R60, R31, R60, R4 ;  /* 0x0000003c1f3c7223 */ /* 0x000fe20000000004 */
[----:B------:R-:W-:Y:S01]  /*47b0*/  IMAD.IADD R65, R61, 0x1, R65 ;  /* 0x000000013d417824 */ /* 0x000fe200078e0241 */
[----:B------:R-:W-:Y:S01]  /*47c0*/  UISETP.GT.AND UP2, UPT, UR20, 0x1, UPT ;  /* 0x000000011400788c */ /* 0x000fe2000bf44270 */
[----:B------:R-:W-:Y:S01]  /*47d0*/  IMAD.X R69, RZ, RZ, R69, P0 ;  /* 0x000000ffff457224 */ /* 0x000fe200000e0645 */
[----:B------:R-:W-:Y:S01]  /*47e0*/  ISETP.GE.U32.AND P0, PT, R62, R39, PT ;  /* 0x000000273e00720c */ /* 0x000fe20003f06070 */
[----:B------:R-:W-:Y:S01]  /*47f0*/  IMAD.MOV.U32 R64, RZ, RZ, R29 ;  /* 0x000000ffff407224 */ /* 0x000fe200078e001d */
[----:B-1----:R-:W-:-:S02]  /*4800*/  USEL UR4, URZ, 0x1, !UP2 ;  /* 0x00000001ff047887 */ /* 0x002fc4000d000000 */
[----:B------:R-:W-:Y:S01]  /*4810*/  ISETP.GE.U32.AND.EX P0, PT, R69, RZ, PT, P0 ;  /* 0x000000ff4500720c */ /* 0x000fe20003f06100 */
[----:B------:R-:W-:-:S03]  /*4820*/  USEL UR20, UR20, URZ, !UP2 ;  /* 0x000000ff14147287 */ /* 0x000fc6000d000000 */
[----:B------:R-:W-:-:S09]  /*4830*/  LOP3.LUT R63, R63, UR4, RZ, 0x3c, !PT ;  /* 0x000000043f3f7c12 */ /* 0x000fd2000f8e3cff */
[----:B------:R-:W-:Y:S05]  /*4840*/  @!P0 BRA `(.L_x_20) ;  /* 0xffffffe000b08947 */ /* 0x000fea000383ffff */
[----:B------:R-:W-:Y:S01]  /*4850*/  ISETP.GE.AND P0, PT, R36, 0x1, PT ;  /* 0x000000012400780c */ /* 0x000fe20003f06270 */
[----:B------:R-:W-:-:S12]  /*4860*/  IMAD.MOV.U32 R64, RZ, RZ, R29 ;  /* 0x000000ffff407224 */ /* 0x000fd800078e001d */
[----:B------:R-:W-:Y:S05]  /*4870*/  @!P0 BRA `(.L_x_15) ;  /* 0x0000000000108947 */ /* 0x000fea0003800000 */
[----:B------:R-:W-:-:S04]  /*4880*/  IMAD.U32 R3, R66, -0x80000000, RZ ;  /* 0x8000000042037824 */ /* 0x000fc800078e00ff */
[----:B------:R-:W1:Y:S02]  /*4890*/  SYNCS.PHASECHK.TRANS64.TRYWAIT P0, [UR23], R3 ;  /* 0x00000003ff0075a7 */ /* 0x000e640008001117 */
[----:B-1----:R-:W-:Y:S05]  /*48a0*/  @!P0 BRA `(.L_x_21) ;  /* 0x0000000c003c8947 */ /* 0x002fea0003800000 */
.L_x_27:
[----:B------:R-:W-:-:S07]  /*48b0*/  IMAD.MOV.U32 R64, RZ, RZ, R29 ;  /* 0x000000ffff407224 */ /* 0x000fce00078e001d */
.L_x_15:
[----:B------:R-:W-:Y:S01]  /*48c0*/  BAR.SYNC.DEFER_BLOCKING 0x0 ;  /* 0x0000000000007b1d */ /* 0x000fe20000010000 */
[C---:B------:R-:W-:Y:S01]  /*48d0*/  LOP3.LUT P0, RZ, R0.reuse, 0xff, RZ, 0xc0, !PT ;  /* 0x000000ff00ff7812 */ /* 0x040fe2000780c0ff */
[----:B------:R-:W-:Y:S01]  /*48e0*/  IMAD.SHL.U32 R12, R0, 0x10, RZ ;  /* 0x00000010000c7824 */ /* 0x000fe200078e00ff */
[----:B------:R-:W-:Y:S01]  /*48f0*/  FSETP.GEU.AND P1, PT, R60, 1.175494350822287508e-38, PT ;  /* 0x008000003c00780b */ /* 0x000fe20003f2e000 */
[C---:B------:R-:W-:Y:S01]  /*4900*/  IMAD.SHL.U32 R13, R0.reuse, 0x4, RZ ;  /* 0x00000004000d7824 */ /* 0x040fe200078e00ff */
[----:B------:R-:W-:-:S03]  /*4910*/  LOP3.LUT R14, R0, 0x18, RZ, 0xc0, !PT ;  /* 0x00000018000e7812 */ /* 0x000fc600078ec0ff */
[----:B0-----:R-:W0:Y:S01]  /*4920*/  LDC R26, c[0x0][0x3e8] ;  /* 0x0000fa00ff1a7b82 */ /* 0x001e220000000800 */
[C---:B------:R-:W-:Y:S01]  /*4930*/  LOP3.LUT R16, R12.reuse, 0x870, RZ, 0xc0, !PT ;  /* 0x000008700c107812 */ /* 0x040fe200078ec0ff */
[----:B------:R-:W1:Y:S01]  /*4940*/  LDCU.64 UR4, c[0x0][0x3e0] ;  /* 0x00007c00ff0477ac */ /* 0x000e620008000a00 */
[----:B------:R-:W-:Y:S02]  /*4950*/  LOP3.LUT R18, R12, 0x70, RZ, 0xc0, !PT ;  /* 0x000000700c127812 */ /* 0x000fe400078ec0ff */
[C---:B------:R-:W-:Y:S02]  /*4960*/  LOP3.LUT R17, R13.reuse, 0x180, RZ, 0xc0, !PT ;  /* 0x000001800d117812 */ /* 0x040fe400078ec0ff */
[----:B------:R-:W-:Y:S01]  /*4970*/  LOP3.LUT R21, R13, 0x380, RZ, 0xc0, !PT ;  /* 0x000003800d157812 */ /* 0x000fe200078ec0ff */
[----:B------:R-:W2:Y:S01]  /*4980*/  LDC.64 R22, c[0x0][0x398] ;  /* 0x0000e600ff167b82 */ /* 0x000ea20000000a00 */
[----:B------:R-:W-:Y:S02]  /*4990*/  LEA R19, R14, UR8, 0x6 ;  /* 0x000000080e137c11 */ /* 0x000fe4000f8e30ff */
[----:B------:R-:W-:-:S02]  /*49a0*/  ISETP.GE.U32.AND P4, PT, R0, 0x20, PT ;  /* 0x000000200000780c */ /* 0x000fc40003f86070 */
[----:B------:R-:W-:Y:S01]  /*49b0*/  IADD3 R20, PT, PT, R17, R19, R16 ;  /* 0x0000001311147210 */ /* 0x000fe20007ffe010 */
[----:B------:R-:W-:Y:S01]  /*49c0*/  IMAD R14, R14, 0x40, R19 ;  /* 0x000000400e0e7824 */ /* 0x000fe200078e0213 */
[----:B------:R-:W4:Y:S02]  /*49d0*/  @!P0 SYNCS.CCTL.IV [UR8+0x2800] ;  /* 0x00280000ff0089b1 */ /* 0x000f240008000008 */
[----:B----4-:R-:W-:Y:S02]  /*49e0*/  BAR.SYNC.DEFER_BLOCKING 0x0 ;  /* 0x0000000000007b1d */ /* 0x010fe40000010000 */
[----:B------:R-:W-:Y:S01]  /*49f0*/  IADD3 R21, PT, PT, R21, R14, R18 ;  /* 0x0000000e15157210 */ /* 0x000fe20007ffe012 */
[----:B------:R-:W-:Y:S01]  /*4a00*/  IMAD.MOV.U32 R14, RZ, RZ, 0x3dc6b27f ;  /* 0x3dc6b27fff0e7424 */ /* 0x000fe200078e00ff */
[----:B-1----:R-:W-:Y:S02]  /*4a10*/  UIMAD UR4, UR7, UR4, URZ ;  /* 0x00000004070472a4 */ /* 0x002fe4000f8e02ff */
[----:B------:R-:W1:Y:S02]  /*4a20*/  @!P0 SYNCS.CCTL.IV [UR8+0x2808] ;  /* 0x00280800ff0089b1 */ /* 0x000e640008000008 */
[----:B-1----:R1:W-:Y:S01]  /*4a30*/  STSM.16.M88 [R48], R60 ;  /* 0x0000003c30007844 */ /* 0x0023e20000000000 */
[----:B------:R-:W-:Y:S01]  /*4a40*/  BAR.SYNC.DEFER_BLOCKING 0x0 ;  /* 0x0000000000007b1d */ /* 0x000fe20000010000 */
[----:B-1----:R-:W-:-:S05]  /*4a50*/  @!P1 FMUL R60, R60, 8388608 ;  /* 0x4b0000003c3c9820 */ /* 0x002fca0000400000 */
[----:B---3--:R-:W1:Y:S01]  /*4a60*/  LDTM.x8 R4, tmem[UR9] ;  /* 0x00000009000479ee */ /* 0x008e6200081c0000 */
[----:B------:R-:W-:Y:S01]  /*4a70*/  USHF.L.U32 UR9, UR4, 0x1, URZ ;  /* 0x0000000104097899 */ /* 0x000fe200080006ff */
[----:B------:R-:W-:-:S05]  /*4a80*/  VIADD R12, R60, 0xc0cafb0d ;  /* 0xc0cafb0d3c0c7836 */ /* 0x000fca0000000000 */
[----:B------:R-:W-:Y:S02]  /*4a90*/  LOP3.LUT R13, R12, 0xff800000, RZ, 0xc0, !PT ;  /* 0xff8000000c0d7812 */ /* 0x000fe400078ec0ff */
[----:B------:R-:W-:Y:S02]  /*4aa0*/  FSEL R12, RZ, -23, P1 ;  /* 0xc1b80000ff0c7808 */ /* 0x000fe40000800000 */
[----:B------:R-:W-:Y:S01]  /*4ab0*/  I2FP.F32.S32 R15, R13 ;  /* 0x0000000d000f7245 */ /* 0x000fe20000201400 */
[----:B------:R-:W-:Y:S01]  /*4ac0*/  IMAD.IADD R13, R60, 0x1, -R13 ;  /* 0x000000013c0d7824 */ /* 0x000fe200078e0a0d */
[----:B------:R-:W3:Y:S01]  /*4ad0*/  LDSM.16.M88 R3, [R49+UR8] ;  /* 0x000000083103783b */ /* 0x000ee20008000000 */
[----:B------:R-:W-:Y:S02]  /*4ae0*/  NOP ;  /* 0x0000000000007918 */ /* 0x000fe40000000000 */
[----:B------:R-:W-:Y:S01]  /*4af0*/  FADD R13, R13, -1 ;  /* 0xbf8000000d0d7421 */ /* 0x000fe20000000000 */
[----:B------:R-:W-:Y:S01]  /*4b00*/  FFMA.FTZ R12, R15, 1.1920928955078125e-07, R12 ;  /* 0x340000000f0c7823 */ /* 0x000fe2000001000c */
[----:B-1----:R-:W-:Y:S02]  /*4b10*/  BAR.SYNC.DEFER_BLOCKING 0x0 ;  /* 0x0000000000007b1d */ /* 0x002fe40000010000 */
[----:B------:R-:W-:-:S04]  /*4b20*/  FFMA.FTZ R14, R13, R14, -0.16845393180847167969 ;  /* 0xbe2c7f300d0e7423 */ /* 0x000fc8000001000e */
[----:B------:R-:W-:-:S04]  /*4b30*/  FFMA.FTZ R14, R13, R14, 0.1716887056827545166 ;  /* 0x3e2fcf2a0d0e7423 */ /* 0x000fc8000001000e */
[----:B------:R-:W-:-:S04]  /*4b40*/  FFMA.FTZ R14, R13, R14, -0.17900948226451873779 ;  /* 0xbe374e430d0e7423 */ /* 0x000fc8000001000e */
[----:B------:R-:W-:-:S04]  /*4b50*/  FFMA.FTZ R14, R13, R14, 0.20512372255325317383 ;  /* 0x3e520bf40d0e7423 */ /* 0x000fc8000001000e */
[----:B------:R-:W-:-:S04]  /*4b60*/  FFMA.FTZ R14, R13, R14, -0.24046532809734344482 ;  /* 0xbe763c8b0d0e7423 */ /* 0x000fc8000001000e */
[----:B------:R-:W-:-:S04]  /*4b70*/  FFMA.FTZ R14, R13, R14, 0.28857114911079406738 ;  /* 0x3e93bf990d0e7423 */ /* 0x000fc8000001000e */
[----:B------:R-:W-:-:S04]  /*4b80*/  FFMA.FTZ R14, R13, R14, -0.36067417263984680176 ;  /* 0xbeb8aa490d0e7423 */ /* 0x000fc8000001000e */
[----:B------:R-:W-:-:S04]  /*4b90*/  FFMA.FTZ R14, R13, R14, 0.48089820146560668945 ;  /* 0x3ef6384a0d0e7423 */ /* 0x000fc8000001000e */
[----:B------:R-:W-:Y:S01]  /*4ba0*/  FFMA.FTZ R14, R13, R14, -0.72134751081466674805 ;  /* 0xbf38aa3b0d0e7423 */ /* 0x000fe2000001000e */
[C---:B---3--:R-:W-:Y:S02]  /*4bb0*/  FSETP.GT.AND P0, PT, |R3|.reuse, 8.50705917302346158658e+37, PT ;  /* 0x7e8000000300780b */ /* 0x048fe40003f04200 */
[----:B------:R-:W-:Y:S01]  /*4bc0*/  FSETP.GEU.AND P1, PT, |R3|, 1.175494350822287508e-38, PT ;  /* 0x008000000300780b */ /* 0x000fe20003f2e200 */
[----:B------:R-:W-:-:S04]  /*4bd0*/  FMUL R14, R13, R14 ;  /* 0x0000000e0d0e7220 */ /* 0x000fc80000400000 */
[----:B------:R-:W-:-:S04]  /*4be0*/  FMUL R14, R13, R14 ;  /* 0x0000000e0d0e7220 */ /* 0x000fc80000400000 */
[----:B------:R-:W-:Y:S02]  /*4bf0*/  FFMA.FTZ R13, R13, 1.4426950216293334961, R14 ;  /* 0x3fb8aa3b0d0d7823 */ /* 0x000fe4000001000e */
[----:B------:R-:W-:Y:S01]  /*4c00*/  @P0 FMUL R3, R3, 0.25 ;  /* 0x3e80000003030820 */ /* 0x000fe20000400000 */
[----:B------:R-:W-:Y:S01]  /*4c10*/  @P0 FMUL R6, R6, 0.25 ;  /* 0x3e80000006060820 */ /* 0x000fe20000400000 */
[----:B------:R-:W-:Y:S01]  /*4c20*/  @P0 FMUL R7, R7, 0.25 ;  /* 0x3e80000007070820 */ /* 0x000fe20000400000 */
[----:B------:R-:W-:Y:S01]  /*4c30*/  @P0 FMUL R10, R10, 0.25 ;  /* 0x3e8000000a0a0820 */ /* 0x000fe20000400000 */
[----:B------:R-:W-:Y:S01]  /*4c40*/  @!P1 FMUL R3, R3, 16777216 ;  /* 0x4b80000003039820 */ /* 0x000fe20000400000 */
[----:B------:R-:W-:Y:S01]  /*4c50*/  @P0 FMUL R4, R4, 0.25 ;  /* 0x3e80000004040820 */ /* 0x000fe20000400000 */
[----:B------:R-:W-:Y:S01]  /*4c60*/  @P0 FMUL R5, R5, 0.25 ;  /* 0x3e80000005050820 */ /* 0x000fe20000400000 */
[----:B------:R-:W-:Y:S01]  /*4c70*/  @P0 FMUL R8, R8, 0.25 ;  /* 0x3e80000008080820 */ /* 0x000fe20000400000 */
[----:B------:R-:W-:Y:S01]  /*4c80*/  @P0 FMUL R9, R9, 0.25 ;  /* 0x3e80000009090820 */ /* 0x000fe20000400000 */
[----:B------:R-:W-:Y:S01]  /*4c90*/  @P0 FMUL R11, R11, 0.25 ;  /* 0x3e8000000b0b0820 */ /* 0x000fe20000400000 */
[----:B------:R-:W1:Y:S01]  /*4ca0*/  MUFU.RCP R3, R3 ;  /* 0x0000000300037308 */ /* 0x000e620000001000 */
[----:B------:R-:W-:Y:S01]  /*4cb0*/  @!P1 FMUL R6, R6, 16777216 ;  /* 0x4b80000006069820 */ /* 0x000fe20000400000 */
[----:B------:R-:W-:Y:S01]  /*4cc0*/  @!P1 FMUL R7, R7, 16777216 ;  /* 0x4b80000007079820 */ /* 0x000fe20000400000 */
[----:B------:R-:W-:Y:S01]  /*4cd0*/  @!P1 FMUL R10, R10, 16777216 ;  /* 0x4b8000000a0a9820 */ /* 0x000fe20000400000 */
[----:B------:R-:W-:Y:S01]  /*4ce0*/  @!P1 FMUL R4, R4, 16777216 ;  /* 0x4b80000004049820 */ /* 0x000fe20000400000 */
[----:B------:R-:W-:Y:S01]  /*4cf0*/  @!P1 FMUL R5, R5, 16777216 ;  /* 0x4b80000005059820 */ /* 0x000fe20000400000 */
[----:B------:R-:W-:Y:S01]  /*4d00*/  @!P1 FMUL R8, R8, 16777216 ;  /* 0x4b80000008089820 */ /* 0x000fe20000400000 */
[----:B------:R-:W-:Y:S01]  /*4d10*/  @!P1 FMUL R9, R9, 16777216 ;  /* 0x4b80000009099820 */ /* 0x000fe20000400000 */
[----:B------:R-:W-:Y:S01]  /*4d20*/  @!P1 FMUL R11, R11, 16777216 ;  /* 0x4b8000000b0b9820 */ /* 0x000fe20000400000 */
[----:B------:R-:W-:Y:S01]  /*4d30*/  ISETP.GE.U32.AND P0, PT, R60, 0x7f800000, PT ;  /* 0x7f8000003c00780c */ /* 0x000fe20003f06070 */
[----:B------:R-:W-:Y:S01]  /*4d40*/  FADD R12, R12, R13 ;  /* 0x0000000d0c0c7221 */ /* 0x000fe20000000000 */
[C---:B-1----:R-:W-:Y:S01]  /*4d50*/  FMUL R15, R3.reuse, R6 ;  /* 0x00000006030f7220 */ /* 0x042fe20000400000 */
[C---:B------:R-:W-:Y:S01]  /*4d60*/  FMUL R6, R3.reuse, R7 ;  /* 0x0000000703067220 */ /* 0x040fe20000400000 */
[C---:B------:R-:W-:Y:S01]  /*4d70*/  FMUL R7, R3.reuse, R10 ;  /* 0x0000000a03077220 */ /* 0x040fe20000400000 */
[C---:B------:R-:W-:Y:S01]  /*4d80*/  FMUL R4, R3.reuse, R4 ;  /* 0x0000000403047220 */ /* 0x040fe20000400000 */
[C---:B------:R-:W-:Y:S01]  /*4d90*/  FMUL R5, R3.reuse, R5 ;  /* 0x0000000503057220 */ /* 0x040fe20000400000 */
[C---:B------:R-:W-:Y:S01]  /*4da0*/  FMUL R8, R3.reuse, R8 ;  /* 0x0000000803087220 */ /* 0x040fe20000400000 */
[C---:B------:R-:W-:Y:S01]  /*4db0*/  FMUL R9, R3.reuse, R9 ;  /* 0x0000000903097220 */ /* 0x040fe20000400000 */
[----:B------:R-:W-:Y:S01]  /*4dc0*/  FMUL R10, R3, R11 ;  /* 0x0000000b030a7220 */ /* 0x000fe20000400000 */
[----:B------:R-:W-:Y:S01]  /*4dd0*/  F2FP.BF16.F32.PACK_AB R16, R15, R4 ;  /* 0x000000040f10723e */ /* 0x000fe200000010ff */
[----:B------:R-:W-:Y:S01]  /*4de0*/  IMAD R3, R2, UR5, RZ ;  /* 0x0000000502037c24 */ /* 0x000fe2000f8e02ff */
[----:B------:R-:W-:Y:S01]  /*4df0*/  F2FP.BF16.F32.PACK_AB R17, R6, R5 ;  /* 0x000000050611723e */ /* 0x000fe200000010ff */
[----:B------:R-:W-:Y:S01]  /*4e00*/  UIMAD.WIDE UR4, UR4, 0x2, URZ ;  /* 0x00000002040478a5 */ /* 0x000fe2000f8e02ff */
[----:B------:R-:W-:Y:S01]  /*4e10*/  F2FP.BF16.F32.PACK_AB R18, R7, R8 ;  /* 0x000000080712723e */ /* 0x000fe200000010ff */
[----:B------:R-:W-:Y:S01]  /*4e20*/  IMAD.HI R8, R3, 0x2, RZ ;  /* 0x0000000203087827 */ /* 0x000fe200078e02ff */
[----:B------:R-:W-:-:S02]  /*4e30*/  F2FP.BF16.F32.PACK_AB R19, R10, R9 ;  /* 0x000000090a13723e */ /* 0x000fc400000010ff */
[----:B------:R-:W-:Y:S01]  /*4e40*/  SHF.R.U32.HI R11, RZ, 0x7, R0 ;  /* 0x00000007ff0b7819 */ /* 0x000fe20000011600 */
[----:B------:R-:W-:Y:S02]  /*4e50*/  @P0 IMAD.MOV.U32 R9, RZ, RZ, 0x7f800000 ;  /* 0x7f800000ff090424 */ /* 0x000fe400078e00ff */
[----:B------:R1:W-:Y:S01]  /*4e60*/  STSM.16.M88.4 [R20], R16 ;  /* 0x0000001014007844 */ /* 0x0003e20000000200 */
[----:B------:R-:W-:Y:S01]  /*4e70*/  SGXT.U32 R11, R11, 0x1 ;  /* 0x000000010b0b781a */ /* 0x000fe20000000000 */
[C---:B------:R-:W-:Y:S01]  /*4e80*/  @P0 FFMA.FTZ R12, R60.reuse, R9, +INF ;  /* 0x7f8000003c0c0423 */ /* 0x040fe20000010009 */
[----:B------:R-:W-:Y:S01]  /*4e90*/  IMAD.SHL.U32 R9, R3, 0x2, RZ ;  /* 0x0000000203097824 */ /* 0x000fe200078e00ff */
[----:B------:R-:W-:Y:S01]  /*4ea0*/  BAR.SYNC.DEFER_BLOCKING 0x0 ;  /* 0x0000000000007b1d */ /* 0x000fe20000010000 */
[----:B------:R-:W-:Y:S01]  /*4eb0*/  FSETP.NEU.AND P0, PT, R60, RZ, PT ;  /* 0x000000ff3c00720b */ /* 0x000fe20003f0d000 */
[----:B0-----:R-:W-:Y:S02]  /*4ec0*/  IMAD R11, R11, R26, RZ ;  /* 0x0000001a0b0b7224 */ /* 0x001fe400078e02ff */
[----:B--2---:R-:W-:-:S02]  /*4ed0*/  IADD3 R22, P1, P2, R9, UR9, R22 ;  /* 0x0000000909167c10 */ /* 0x004fc4000fa3e016 */
[----:B------:R-:W-:Y:S01]  /*4ee0*/  IMAD R13, R26, 0x2, R11 ;  /* 0x000000021a0d7824 */ /* 0x000fe200078e020b */
[----:B------:R-:W-:Y:S01]  /*4ef0*/  FSEL R3, R12, -INF , P0 ;  /* 0xff8000000c037808 */ /* 0x000fe20000000000 */
[----:B------:R-:W0:Y:S01]  /*4f00*/  LDCU UR4, c[0x0][0x3ec] ;  /* 0x00007d80ff0477ac */ /* 0x000e220008000800 */
[----:B------:R-:W-:Y:S01]  /*4f10*/  IADD3.X R24, PT, PT, R8, UR5, R23, P1, P2 ;  /* 0x0000000508187c10 */ /* 0x000fe20008fe4417 */
[C---:B------:R-:W-:Y:S01]  /*4f20*/  IMAD R15, R26.reuse, 0x2, R13 ;  /* 0x000000021a0f7824 */ /* 0x040fe200078e020d */
[-C--:B------:R-:W-:Y:S01]  /*4f30*/  LEA R8, P0, R11, R22.reuse, 0x1 ;  /* 0x000000160b087211 */ /* 0x080fe200078008ff */
[----:B------:R-:W-:Y:S01]  /*4f40*/  FFMA R3, R3, 0.69314718246459960938, R64 ;  /* 0x3f31721803037823 */ /* 0x000fe20000000040 */
[----:B------:R-:W-:Y:S01]  /*4f50*/  LEA R10, P1, R13, R22, 0x1 ;  /* 0x000000160d0a7211 */ /* 0x000fe200078208ff */
[C---:B-1----:R-:W-:Y:S01]  /*4f60*/  IMAD R16, R26.reuse, 0x2, R15 ;  /* 0x000000021a107824 */ /* 0x042fe200078e020f */
[----:B------:R-:W-:Y:S02]  /*4f70*/  LEA.HI.X.SX32 R9, R11, R24, 0x1, P0 ;  /* 0x000000180b097211 */ /* 0x000fe400000f0eff */
[-C--:B------:R-:W-:Y:S01]  /*4f80*/  LEA R12, P0, R15, R22.reuse, 0x1 ;  /* 0x000000160f0c7211 */ /* 0x080fe200078008ff */
[----:B------:R-:W-:Y:S01]  /*4f90*/  IMAD R17, R26, 0x2, R16 ;  /* 0x000000021a117824 */ /* 0x000fe200078e0210 */
[----:B------:R-:W-:-:S02]  /*4fa0*/  LEA R14, P2, R16, R22, 0x1 ;  /* 0x00000016100e7211 */ /* 0x000fc400078408ff */
[-C--:B------:R-:W-:Y:S01]  /*4fb0*/  LEA.HI.X.SX32 R11, R13, R24.reuse, 0x1, P1 ;  /* 0x000000180d0b7211 */ /* 0x080fe200008f0eff */
[----:B------:R-:W-:Y:S01]  /*4fc0*/  IMAD R19, R26, 0x2, R17 ;  /* 0x000000021a137824 */ /* 0x000fe200078e0211 */
[-C--:B------:R-:W-:Y:S01]  /*4fd0*/  LEA.HI.X.SX32 R13, R15, R24.reuse, 0x1, P0 ;  /* 0x000000180f0d7211 */ /* 0x080fe200000f0eff */
[----:B------:R1:W2:Y:S01]  /*4fe0*/  LDSM.16.M88.4 R4, [R21] ;  /* 0x000000001504783b */ /* 0x0002a20000000200 */
[----:B------:R-:W-:Y:S01]  /*4ff0*/  LEA.HI.X.SX32 R15, R16, R24, 0x1, P2 ;  /* 0x00000018100f7211 */ /* 0x000fe200010f0eff */
[----:B0-----:R-:W-:Y:S01]  /*5000*/  UIMAD UR4, UR7, UR4, URZ ;  /* 0x00000004070472a4 */ /* 0x001fe2000f8e02ff */
[-C--:B------:R-:W-:Y:S02]  /*5010*/  LEA R16, P0, R17, R22.reuse, 0x1 ;  /* 0x0000001611107211 */ /* 0x080fe400078008ff */
[----:B------:R-:W-:Y:S01]  /*5020*/  LEA R18, P1, R19, R22, 0x1 ;  /* 0x0000001613127211 */ /* 0x000fe200078208ff */
[----:B------:R-:W-:Y:S01]  /*5030*/  USHF.L.U32 UR7, UR4, 0x2, URZ ;  /* 0x0000000204077899 */ /* 0x000fe200080006ff */
[-C--:B------:R-:W-:Y:S01]  /*5040*/  LEA.HI.X.SX32 R17, R17, R24.reuse, 0x1, P0 ;  /* 0x0000001811117211 */ /* 0x080fe200000f0eff */
[----:B-1----:R-:W-:Y:S01]  /*5050*/  IMAD R21, R26, 0x2, R19 ;  /* 0x000000021a157824 */ /* 0x002fe200078e0213 */
[----:B------:R-:W-:Y:S01]  /*5060*/  LEA.HI.X.SX32 R19, R19, R24, 0x1, P1 ;  /* 0x0000001813137211 */ /* 0x000fe200008f0eff */
[----:B------:R-:W-:-:S02]  /*5070*/  UIMAD.WIDE UR4, UR4, 0x4, URZ ;  /* 0x00000004040478a5 */ /* 0x000fc4000f8e02ff */
[----:B------:R-:W-:Y:S01]  /*5080*/  IMAD R23, R26, 0x2, R21 ;  /* 0x000000021a177824 */ /* 0x000fe200078e0215 */
[----:B------:R-:W-:-:S04]  /*5090*/  LEA R20, P2, R21, R22, 0x1 ;  /* 0x0000001615147211 */ /* 0x000fc800078408ff */
[----:B------:R-:W-:Y:S02]  /*50a0*/  LEA R22, P3, R23, R22, 0x1 ;  /* 0x0000001617167211 */ /* 0x000fe400078608ff */
[-C--:B------:R-:W-:Y:S02]  /*50b0*/  LEA.HI.X.SX32 R21, R21, R24.reuse, 0x1, P2 ;  /* 0x0000001815157211 */ /* 0x080fe400010f0eff */
[----:B------:R-:W-:Y:S02]  /*50c0*/  LEA.HI.X.SX32 R23, R23, R24, 0x1, P3 ;  /* 0x0000001817177211 */ /* 0x000fe400018f0eff */
[----:B--2---:R-:W-:Y:S01]  /*50d0*/  PRMT R24, R4, 0x7632, R24 ;  /* 0x0000763204187816 */ /* 0x004fe20000000018 */
[----:B------:R0:W-:Y:S04]  /*50e0*/  STG.E.U16 desc[UR18][R8.64], R4 ;  /* 0x0000000408007986 */ /* 0x0001e8000c101512 */
[----:B------:R1:W-:Y:S04]  /*50f0*/  STG.E.U16 desc[UR18][R10.64], R24 ;  /* 0x000000180a007986 */ /* 0x0003e8000c101512 */
[----:B------:R2:W-:Y:S01]  /*5100*/  STG.E.U16 desc[UR18][R12.64], R5 ;  /* 0x000000050c007986 */ /* 0x0005e2000c101512 */
[----:B0-----:R-:W-:-:S02]  /*5110*/  PRMT R9, R5, 0x7632, R9 ;  /* 0x0000763205097816 */ /* 0x001fc40000000009 */
[----:B------:R-:W-:Y:S02]  /*5120*/  LOP3.LUT R4, R0, 0xff, RZ, 0xc0, !PT ;  /* 0x000000ff00047812 */ /* 0x000fe400078ec0ff */
[----:B-1----:R-:W-:Y:S01]  /*5130*/  PRMT R11, R6, 0x7632, R11 ;  /* 0x00007632060b7816 */ /* 0x002fe2000000000b */
[----:B------:R0:W-:Y:S01]  /*5140*/  STG.E.U16 desc[UR18][R14.64], R9 ;  /* 0x000000090e007986 */ /* 0x0001e2000c101512 */
[----:B------:R-:W-:Y:S01]  /*5150*/  ISETP.GE.U32.AND P0, PT, R4, 0x80, PT ;  /* 0x000000800400780c */ /* 0x000fe20003f06070 */
[C---:B------:R-:W-:Y:S01]  /*5160*/  IMAD.HI R4, R2.reuse, 0x4, RZ ;  /* 0x0000000402047827 */ /* 0x040fe200078e02ff */
[----:B--2---:R-:W-:Y:S01]  /*5170*/  PRMT R13, R7, 0x7632, R13 ;  /* 0x00007632070d7816 */ /* 0x004fe2000000000d */
[----:B------:R-:W-:Y:S02]  /*5180*/  STG.E.U16 desc[UR18][R16.64], R6 ;  /* 0x0000000610007986 */ /* 0x000fe4000c101512 */
[----:B------:R-:W-:Y:S02]  /*5190*/  IMAD.SHL.U32 R5, R2, 0x4, RZ ;  /* 0x0000000402057824 */ /* 0x000fe400078e00ff */
[----:B------:R-:W-:Y:S04]  /*51a0*/  STG.E.U16 desc[UR18][R18.64], R11 ;  /* 0x0000000b12007986 */ /* 0x000fe8000c101512 */
[----:B------:R-:W-:Y:S01]  /*51b0*/  STG.E.U16 desc[UR18][R20.64], R7 ;  /* 0x0000000714007986 */ /* 0x000fe2000c101512 */
[----:B0-----:R-:W0:Y:S03]  /*51c0*/  LDC.64 R8, c[0x0][0x3a0] ;  /* 0x0000e800ff087b82 */ /* 0x001e260000000a00 */
[----:B------:R-:W-:Y:S05]  /*51d0*/  STG.E.U16 desc[UR18][R22.64], R13 ;  /* 0x0000000d16007986 */ /* 0x000fea000c101512 */
[----:B------:R-:W-:Y:S01]  /*51e0*/  BAR.SYNC.DEFER_BLOCKING 0x0 ;  /* 0x0000000000007b1d */ /* 0x000fe20000010000 */
[----:B0-----:R-:W-:-:S05]  /*51f0*/  IADD3 R2, P1, P2, R5, UR7, R8 ;  /* 0x0000000705027c10 */ /* 0x001fca000fa3e008 */
[----:B------:R0:W-:Y:S02]  /*5200*/  STSM.16.M88 [R48], R3 ;  /* 0x0000000330007844 */ /* 0x0001e40000000000 */
[----:B------:R-:W-:Y:S01]  /*5210*/  BAR.SYNC.DEFER_BLOCKING 0x0 ;  /* 0x0000000000007b1d */ /* 0x000fe20000010000 */
[----:B0-----:R-:W-:-:S05]  /*5220*/  IADD3.X R3, PT, PT, R4, UR5, R9, P1, P2 ;  /* 0x0000000504037c10 */ /* 0x001fca0008fe4409 */
[----:B------:R-:W0:Y:S04]  /*5230*/  LDSM.16.M88 R49, [R49+UR8] ;  /* 0x000000083131783b */ /* 0x000e280008000000 */
[----:B0-----:R0:W-:Y:S01]  /*5240*/  @!P0 STG.E desc[UR18][R2.64], R49 ;  /* 0x0000003102008986 */ /* 0x0011e2000c101912 */
[----:B------:R-:W-:Y:S06]  /*5250*/  BAR.SYNC.DEFER_BLOCKING 0x0 ;  /* 0x0000000000007b1d */ /* 0x000fec0000010000 */
[----:B------:R-:W-:Y:S05]  /*5260*/  @P4 BRA `(.L_x_22) ;  /* 0x0000000000a04947 */ /* 0x000fea0003800000 */
[----:B------:R-:W1:Y:S01]  /*5270*/  S2UR UR5, SR_CgaCtaId ;  /* 0x00000000000579c3 */ /* 0x000e620000008800 */
[----:B------:R-:W-:Y:S01]  /*5280*/  NOP ;  /* 0x0000000000007918 */ /* 0x000fe20000000000 */
[----:B------:R-:W-:Y:S01]  /*5290*/  UMOV UR4, 0x50 ;  /* 0x0000005000047882 */ /* 0x000fe20000000000 */
[----:B------:R-:W-:Y:S02]  /*52a0*/  IMAD.U32 R0, RZ, RZ, UR6 ;  /* 0x00000006ff007e24 */ /* 0x000fe4000f8e00ff */
[----:B0-----:R-:W-:Y:S02]  /*52b0*/  IMAD.MOV.U32 R3, RZ, RZ, 0xf ;  /* 0x0000000fff037424 */ /* 0x001fe400078e00ff */
[----:B------:R-:W-:Y:S01]  /*52c0*/  IMAD.MOV.U32 R7, RZ, RZ, 0x1 ;  /* 0x00000001ff077424 */ /* 0x000fe200078e00ff */
[----:B------:R-:W-:-:S04]  /*52d0*/  LOP3.LUT R0, R0, 0xffff, RZ, 0xc0, !PT ;  /* 0x0000ffff00007812 */ /* 0x000fc800078ec0ff */
[----:B------:R-:W-:-:S05]  /*52e0*/  SHF.R.U32.HI R0, RZ, 0x5, R0 ;  /* 0x00000005ff007819 */ /* 0x000fca0000011600 */
[----:B------:R-:W-:Y:S01]  /*52f0*/  VIADD R2, R0, 0x10 ;  /* 0x0000001000027836 */ /* 0x000fe20000000000 */
[----:B------:R-:W-:Y:S01]  /*5300*/  SHF.L.U32 R0, R3, R0, RZ ;  /* 0x0000000003007219 */ /* 0x000fe200000006ff */
[----:B-1----:R-:W-:-:S03]  /*5310*/  ULEA UR7, UR5, UR4, 0x18 ;  /* 0x0000000405077291 */ /* 0x002fc6000f8ec0ff */
[----:B------:R-:W-:-:S04]  /*5320*/  SHF.L.U32 R3, R7, R2, RZ ;  /* 0x0000000207037219 */ /* 0x000fc800000006ff */
[----:B------:R-:W-:Y:S02]  /*5330*/  LOP3.LUT R0, R3, R0, RZ, 0xfc, !PT ;  /* 0x0000000003007212 */ /* 0x000fe400078efcff */
[----:B------:R-:W0:Y:S02]  /*5340*/  LDS R5, [UR7] ;  /* 0x00000007ff057984 */ /* 0x000e240008000800 */
[C---:B------:R-:W-:Y:S02]  /*5350*/  LOP3.LUT R2, R0.reuse, 0xffff, RZ, 0xc0, !PT ;  /* 0x0000ffff00027812 */ /* 0x040fe400078ec0ff */
[----:B0-----:R-:W-:-:S04]  /*5360*/  LOP3.LUT R3, R0, 0xffff, R5, 0x80, !PT ;  /* 0x0000ffff00037812 */ /* 0x001fc800078e8005 */
[----:B------:R-:W-:-:S13]  /*5370*/  ISETP.NE.AND P0, PT, R3, R2, PT ;  /* 0x000000020300720c */ /* 0x000fda0003f05270 */
[----:B------:R-:W-:Y:S05]  /*5380*/  @P0 BRA `(.L_x_23) ;  /* 0x0000000000500947 */ /* 0x000fea0003800000 */
[----:B------:R-:W-:Y:S02]  /*5390*/  SHF.R.U32.HI R5, RZ, 0x10, R5 ;  /* 0x00000010ff057819 */ /* 0x000fe40000011605 */
[----:B------:R-:W-:-:S04]  /*53a0*/  SHF.R.U32.HI R2, RZ, 0x10, R0 ;  /* 0x00000010ff027819 */ /* 0x000fc80000011600 */
[----:B------:R-:W-:-:S04]  /*53b0*/  LOP3.LUT R5, R5, R2, RZ, 0xc0, !PT ;  /* 0x0000000205057212 */ /* 0x000fc800078ec0ff */
[----:B------:R-:W-:-:S13]  /*53c0*/  ISETP.NE.AND P0, PT, R5, R2, PT ;  /* 0x000000020500720c */ /* 0x000fda0003f05270 */
[----:B------:R-:W-:Y:S05]  /*53d0*/  @P0 BRA `(.L_x_24) ;  /* 0x0000000000300947 */ /* 0x000fea0003800000 */
[----:B------:R-:W-:Y:S01]  /*53e0*/  R2UR UR4, R0 ;  /* 0x00000000000472ca */ /* 0x000fe200000e0000 */
[----:B------:R-:W-:Y:S01]  /*53f0*/  VOTEU.ANY UR5, UPT, PT ;  /* 0x0000000000057886 */ /* 0x000fe200038e0100 */
[----:B------:R-:W0:Y:S01]  /*5400*/  S2R R0, SR_LANEID ;  /* 0x0000000000007919 */ /* 0x000e220000000000 */
[----:B------:R-:W-:-:S10]  /*5410*/  UFLO.U32 UR5, UR5 ;  /* 0x00000005000572bd */ /* 0x000fd400080e0000 */
[----:B------:R-:W-:-:S06]  /*5420*/  ULOP3.LUT UR4, URZ, UR4, URZ, 0x33, !UPT ;  /* 0x00000004ff047292 */ /* 0x000fcc000f8e33ff */
[----:B------:R-:W-:-:S04]  /*5430*/  IMAD.U32 R2, RZ, RZ, UR4 ;  /* 0x00000004ff027e24 */ /* 0x000fc8000f8e00ff */
[----:B------:R-:W1:Y:S02]  /*5440*/  REDUX UR8, R2 ;  /* 0x00000000020873c4 */ /* 0x000e640000000000 */
[----:B------:R2:W-:Y:S01]  /*5450*/  UTCATOMSWS.AND URZ, UR4 ;  /* 0x0000000400ff79e3 */ /* 0x0005e20008000000 */
[----:B0-----:R-:W-:Y:S01]  /*5460*/  ISETP.EQ.U32.AND P0, PT, R0, UR5, PT ;  /* 0x0000000500007c0c */ /* 0x001fe2000bf02070 */
[----:B-1----:R-:W-:-:S12]  /*5470*/  IMAD.U32 R0, RZ, RZ, UR8 ;  /* 0x00000008ff007e24 */ /* 0x002fd8000f8e00ff */
[----:B------:R2:W-:Y:S01]  /*5480*/  @P0 ATOMS.AND RZ, [UR7], R0 ;  /* 0x00000000ffff098c */ /* 0x0005e2000a800007 */
[----:B------:R-:W-:Y:S05]  /*5490*/  BRA `(.L_x_22) ;  /* 0x0000000000147947 */ /* 0x000fea0003800000 */
.L_x_24:
[----:B------:R-:W-:-:S07]  /*54a0*/  MOV R2, 0x54c0 ;  /* 0x000054c000027802 */ /* 0x000fce0000000f00 */
[----:B------:R-:W-:Y:S05]  /*54b0*/  CALL.REL.NOINC `($__internal_0_$__cuda_sm10x_tcgen05_guardrail_trap_col_being_dealloced_not_returned_by_alloc) ;  /* 0x0000000000447944 */ /* 0x000fea0003c00000 */
[----:B------:R-:W-:Y:S05]  /*54c0*/  BRA `(.L_x_22) ;  /* 0x0000000000087947 */ /* 0x000fea0003800000 */
.L_x_23:
[----:B------:R-:W-:-:S07]  /*54d0*/  MOV R2, 0x54f0 ;  /* 0x000054f000027802 */ /* 0x000fce0000000f00 */
[----:B------:R-:W-:Y:S05]  /*54e0*/  CALL.REL.NOINC `($__internal_2_$__cuda_sm10x_tcgen05_guardrail_trap_unallocated_columns_being_dealloced) ;  /* 0x0000000000507944 */ /* 0x000fea0003c00000 */
.L_x_22:
[----:B------:R-:W-:Y:S01]  /*54f0*/  NOP ;  /* 0x0000000000007918 */ /* 0x000fe20000000000 */
[----:B--2---:R-:W-:Y:S05]  /*5500*/  EXIT ;  /* 0x000000000000794d */ /* 0x004fea0003800000 */
.L_x_8:
[----:B------:R-:W1:Y:S02]  /*5510*/  SYNCS.PHASECHK.TRANS64.TRYWAIT P2, [UR8+0x1800], RZ ;  /* 0x001800ffff0075a7 */ /* 0x000e640008041108 */
[----:B-1----:R-:W-:Y:S05]  /*5520*/  @!P2 BRA `(.L_x_8) ;  /* 0xfffffffc00f8a947 */ /* 0x002fea000383ffff */
[----:B------:R-:W-:Y:S05]  /*5530*/  BRA `(.L_x_7) ;  /* 0xffffffb800707947 */ /* 0x000fea000383ffff */
.L_x_17:
[----:B------:R-:W1:Y:S02]  /*5540*/  SYNCS.PHASECHK.TRANS64.TRYWAIT P2, [UR8+0x2810], RZ ;  /* 0x002810ffff0075a7 */ /* 0x000e640008041108 */
[----:B-1----:R-:W-:Y:S05]  /*5550*/  @!P2 BRA `(.L_x_17) ;  /* 0xfffffffc00f8a947 */ /* 0x002fea000383ffff */
[----:B------:R-:W-:Y:S05]  /*5560*/  BRA `(.L_x_25) ;  /* 0xffffffd800907947 */ /* 0x000fea000383ffff */
.L_x_18:
[----:B------:R-:W1:Y:S02]  /*5570*/  SYNCS.PHASECHK.TRANS64.TRYWAIT P0, [UR23], R68 ;  /* 0x00000044ff0075a7 */ /* 0x000e640008001117 */
[----:B-1----:R-:W-:Y:S05]  /*5580*/  @!P0 BRA `(.L_x_18) ;  /* 0xfffffffc00f88947 */ /* 0x002fea000383ffff */
[----:B------:R-:W-:Y:S05]  /*5590*/  BRA `(.L_x_26) ;  /* 0xffffffec00587947 */ /* 0x000fea000383ffff */
.L_x_21:
[----:B------:R-:W1:Y:S02]  /*55a0*/  SYNCS.PHASECHK.TRANS64.TRYWAIT P0, [UR23], R3 ;  /* 0x00000003ff0075a7 */ /* 0x000e640008001117 */
[----:B-1----:R-:W-:Y:S05]  /*55b0*/  @!P0 BRA `(.L_x_21) ;  /* 0xfffffffc00f88947 */ /* 0x002fea000383ffff */
[----:B------:R-:W-:Y:S05]  /*55c0*/  BRA `(.L_x_27) ;  /* 0xfffffff000b87947 */ /* 0x000fea000383ffff */
        .weak           $__internal_0_$__cuda_sm10x_tcgen05_guardrail_trap_col_being_dealloced_not_returned_by_alloc
        .type           $__internal_0_$__cuda_sm10x_tcgen05_guardrail_trap_col_being_dealloced_not_returned_by_alloc,@function
        .size           $__internal_0_$__cuda_sm10x_tcgen05_guardrail_trap_col_being_dealloced_not_returned_by_alloc,($__internal_1_$__cuda_sm10x_tcgen05_guardrail_trap_phase_invalid_during_alloc - $__internal_0_$__cuda_sm10x_tcgen05_guardrail_trap_col_being_dealloced_not_returned_by_alloc)
$__internal_0_$__cuda_sm10x_tcgen05_guardrail_trap_col_being_dealloced_not_returned_by_alloc:
[----:B------:R-:W-:Y:S05]  /*55d0*/  BPT.TRAP 0x1 ;  /* 0x000000040000795c */ /* 0x000fea0000300000 */
[----:B------:R-:W-:-:S04]  /*55e0*/  IMAD.MOV.U32 R3, RZ, RZ, 0x0 ;  /* 0x00000000ff037424 */ /* 0x000fc800078e00ff */
[----:B------:R-:W-:Y:S05]  /*55f0*/  RET.REL.NODEC R2 `(attn_fwd) ;  /* 0xffffffa802807950 */ /* 0x000fea0003c3ffff */
        .weak           $__internal_1_$__cuda_sm10x_tcgen05_guardrail_trap_phase_invalid_during_alloc
        .type           $__internal_1_$__cuda_sm10x_tcgen05_guardrail_trap_phase_invalid_during_alloc,@function
        .size           $__internal_1_$__cuda_sm10x_tcgen05_guardrail_trap_phase_invalid_during_alloc,($__internal_2_$__cuda_sm10x_tcgen05_guardrail_trap_unallocated_columns_being_dealloced - $__internal_1_$__cuda_sm10x_tcgen05_guardrail_trap_phase_invalid_during_alloc)
$__internal_1_$__cuda_sm10x_tcgen05_guardrail_trap_phase_invalid_during_alloc:
[----:B------:R-:W-:Y:S05]  /*5600*/  BPT.TRAP 0x1 ;  /* 0x000000040000795c */ /* 0x000fea0000300000 */
[----:B------:R-:W-:-:S04]  /*5610*/  IMAD.MOV.U32 R3, RZ, RZ, 0x0 ;  /* 0x00000000ff037424 */ /* 0x000fc800078e00ff */
[----:B------:R-:W-:Y:S05]  /*5620*/  RET.REL.NODEC R2 `(attn_fwd) ;  /* 0xffffffa802747950 */ /* 0x000fea0003c3ffff */
        .weak           $__internal_2_$__cuda_sm10x_tcgen05_guardrail_trap_unallocated_columns_being_dealloced
        .type           $__internal_2_$__cuda_sm10x_tcgen05_guardrail_trap_unallocated_columns_being_dealloced,@function
        .size           $__internal_2_$__cuda_sm10x_tcgen05_guardrail_trap_unallocated_columns_being_dealloced,(.L_x_31 - $__internal_2_$__cuda_sm10x_tcgen05_guardrail_trap_unallocated_columns_being_dealloced)
$__internal_2_$__cuda_sm10x_tcgen05_guardrail_trap_unallocated_columns_being_dealloced:
[----:B------:R-:W-:Y:S05]  /*5630*/  BPT.TRAP 0x1 ;  /* 0x000000040000795c */ /* 0x000fea0000300000 */
[----:B------:R-:W-:-:S04]  /*5640*/  IMAD.MOV.U32 R3, RZ, RZ, 0x0 ;  /* 0x00000000ff037424 */ /* 0x000fc800078e00ff */
[----:B------:R-:W-:Y:S05]  /*5650*/  RET.REL.NODEC R2 `(attn_fwd) ;  /* 0xffffffa802687950 */ /* 0x000fea0003c3ffff */
.L_x_28:
[----:B------:R-:W-:-:S00]  /*5660*/  BRA `(.L_x_28) ;  /* 0xfffffffc00fc7947 */ /* 0x000fc0000383ffff */
[----:B------:R-:W-:-:S00]  /*5670*/  NOP ;  /* 0x0000000000007918 */ /* 0x000fc00000000000 */
        /* <DEDUP_REMOVED lines=8> */
.L_x_31:


//--------------------- .nv.global.init           --------------------------
	.section	.nv.global.init,"aw",@progbits
.nv.global.init:
	.type		_$_str,@object
	.size		_$_str,(.L_3 - _$_str)
_$_str:
        /*0000*/ 	.byte	0x5f, 0x5f, 0x43, 0x55, 0x44, 0x41, 0x5f, 0x46, 0x54, 0x5a, 0x00
.L_3:


//--------------------- .nv.shared.attn_fwd       --------------------------
	.section	.nv.shared.attn_fwd,"aw",@nobits
	.sectionflags	@""
	.align	16
	.zero		1024


//--------------------- .nv.shared.reserved.0     --------------------------
	.section	.nv.shared.reserved.0,"aw",@nobits
	.align	8
	.weak		__nv_reservedSMEM_offset_0_alias
	.size		__nv_reservedSMEM_offset_0_alias, 0, 64
	.other		__nv_reservedSMEM_offset_0_alias,@"STO_CUDA_RESERVED_SHARED STV_DEFAULT"
__nv_reservedSMEM_offset_0_alias:
	.zero		0
.nv.shared.reserved.0:
	.zero		64
	.weak		__nv_reservedSMEM_allocation_phase
	.type		__nv_reservedSMEM_allocation_phase,@object
	.size		__nv_reservedSMEM_allocation_phase,(.L_0 - __nv_reservedSMEM_allocation_phase)
__nv_reservedSMEM_allocation_phase:
	.zero		1
.L_0:
	.zero		7
	.weak		__nv_reservedSMEM_devtool_atexit_pc
	.type		__nv_reservedSMEM_devtool_atexit_pc,@object
	.size		__nv_reservedSMEM_devtool_atexit_pc,(__nv_reservedSMEM_allocation_mask - __nv_reservedSMEM_devtool_atexit_pc)
__nv_reservedSMEM_devtool_atexit_pc:
	.zero		8
	.weak		__nv_reservedSMEM_allocation_mask
	.type		__nv_reservedSMEM_allocation_mask,@object
	.size		__nv_reservedSMEM_allocation_mask,(.L_2 - __nv_reservedSMEM_allocation_mask)
__nv_reservedSMEM_allocation_mask:
	.zero		4
.L_2:


//--------------------- .nv.constant0.attn_fwd    --------------------------
	.section	.nv.constant0.attn_fwd,"a",@progbits
	.sectionflags	@""
	.align	4
.nv.constant0.attn_fwd:
	.zero		1032


//--------------------- SYMBOLS --------------------------

	.type		.nv.reservedSmem.offset0,@object
	.size		.nv.reservedSmem.offset0,0x4
	.type		.nv.reservedSmem.cap,@object
	.size		.nv.reservedSmem.cap,0x4
